def matmul_kernel(
    a_ptr,
    b_ptr,
    c_ptr,
    M,
    N,
    K,
    stride_am,
    stride_ak,
    stride_bk,
    stride_bn,
    stride_cm,
    stride_cn,
    BLOCK_M: tl.constexpr,
    BLOCK_N: tl.constexpr,
    BLOCK_K: tl.constexpr,
    GROUP_M: tl.constexpr,
):
    pid = tl.program_id(axis=0)
    num_pid_m = tl.cdiv(M, BLOCK_M)
    num_pid_n = tl.cdiv(N, BLOCK_N)
    num_pid_in_group = GROUP_M * num_pid_n
    group_id = pid // num_pid_in_group
    first_pid_m = group_id * GROUP_M
    group_size_m = min(num_pid_m - first_pid_m, GROUP_M)
    pid_m = first_pid_m + ((pid % num_pid_in_group) % group_size_m)
    pid_n = (pid % num_pid_in_group) // group_size_m

    offs_am = (pid_m * BLOCK_M + tl.arange(0, BLOCK_M)) % M
    offs_bn = (pid_n * BLOCK_N + tl.arange(0, BLOCK_N)) % N
    offs_k = tl.arange(0, BLOCK_K)
    a_ptrs = a_ptr + offs_am[:, None] * stride_am + offs_k[None, :] * stride_ak
    b_ptrs = b_ptr + offs_k[:, None] * stride_bk + offs_bn[None, :] * stride_bn

    acc = tl.zeros((BLOCK_M, BLOCK_N), dtype=tl.float32)
    for kk in range(0, tl.cdiv(K, BLOCK_K)):
        a = tl.load(a_ptrs, mask=offs_k[None, :] < K - kk * BLOCK_K, other=0.0)
        b = tl.load(b_ptrs, mask=offs_k[:, None] < K - kk * BLOCK_K, other=0.0)
        acc = tl.dot(a, b, acc)
        a_ptrs += BLOCK_K * stride_ak
        b_ptrs += BLOCK_K * stride_bk

    c = acc.to(c_ptr.dtype.element_ty)
    offs_cm = pid_m * BLOCK_M + tl.arange(0, BLOCK_M)
    offs_cn = pid_n * BLOCK_N + tl.arange(0, BLOCK_N)
    c_ptrs = c_ptr + offs_cm[:, None] * stride_cm + offs_cn[None, :] * stride_cn
    mask = (offs_cm[:, None] < M) & (offs_cn[None, :] < N)
    tl.store(c_ptrs, c, mask=mask)

# config = {"BLOCK_K": 128, "BLOCK_M": 64, "BLOCK_N": 16, "GROUP_M": 8, "arch": "sm_100", "dtype": "fp8e4m3", "num_ctas": 1, "num_stages": 4, "num_warps": 4}
# arch = sm_100


// ===== COMPILED SASS (sm_100a) =====

	.target	sm_100a

	.elftype	@"ET_EXEC"


//--------------------- .note.nv.tkinfo           --------------------------
	.section	.note.nv.tkinfo,"",@"SHT_NOTE"
	.sectionflags	@"SHF_NOTE_NV_TKINFO"
	.tkinfo
        /*0018*/ 	.word	0x00000081
        /*0030*/ 	.string	""
        /*0030*/ 	.string	"ptxas-blackwell"
        /*0030*/ 	.string	"Cuda compilation tools, release 12.9, V12.9.86"
        /*0030*/ 	.string	"Build cuda_12.9.r12.9/compiler.36037853_0"
        /*0030*/ 	.string	"-v  -suppress-debug-info  -lineinfo  -arch sm_100a "



//--------------------- .note.nv.cuver            --------------------------
	.section	.note.nv.cuver,"",@"SHT_NOTE"
	.sectionflags	@"SHF_NOTE_NV_CUVER"
        /*0018*/ 	.short	0x0001
        /*001a*/ 	.short	0x0064
        /*001c*/ 	.short	0x0001
        /*001e*/ 	.short	0x0000
        /*0020*/ 	.short	0x0001
        /*0022*/ 	.short	0x0000


//--------------------- .nv.info                  --------------------------
	.section	.nv.info,"",@"SHT_CUDA_INFO"
	.align	4


	//----- nvinfo : EIATTR_REGCOUNT
	.align		4
        /*0000*/ 	.byte	0x04, 0x2f
        /*0002*/ 	.short	(.L_4 - .L_3)
	.align		4
.L_3:
        /*0004*/ 	.word	index@(matmul_kernel)
        /*0008*/ 	.word	0x000000fe


	//----- nvinfo : EIATTR_FRAME_SIZE
	.align		4
.L_4:
        /*000c*/ 	.byte	0x04, 0x11
        /*000e*/ 	.short	(.L_6 - .L_5)
	.align		4
.L_5:
        /*0010*/ 	.word	index@($__internal_2_$__cuda_sm10x_tcgen05_guardrail_trap_unallocated_columns_being_dealloced)
        /*0014*/ 	.word	0x00000000


	//----- nvinfo : EIATTR_FRAME_SIZE
	.align		4
.L_6:
        /*0018*/ 	.byte	0x04, 0x11
        /*001a*/ 	.short	(.L_8 - .L_7)
	.align		4
.L_7:
        /*001c*/ 	.word	index@($__internal_1_$__cuda_sm10x_tcgen05_guardrail_trap_phase_invalid_during_alloc)
        /*0020*/ 	.word	0x00000000


	//----- nvinfo : EIATTR_FRAME_SIZE
	.align		4
.L_8:
        /*0024*/ 	.byte	0x04, 0x11
        /*0026*/ 	.short	(.L_10 - .L_9)
	.align		4
.L_9:
        /*0028*/ 	.word	index@($__internal_0_$__cuda_sm10x_tcgen05_guardrail_trap_col_being_dealloced_not_returned_by_alloc)
        /*002c*/ 	.word	0x00000000


	//----- nvinfo : EIATTR_FRAME_SIZE
	.align		4
.L_10:
        /*0030*/ 	.byte	0x04, 0x11
        /*0032*/ 	.short	(.L_12 - .L_11)
	.align		4
.L_11:
        /*0034*/ 	.word	index@(matmul_kernel)
        /*0038*/ 	.word	0x00000000


	//----- nvinfo : EIATTR_MIN_STACK_SIZE
	.align		4
.L_12:
        /*003c*/ 	.byte	0x04, 0x12
        /*003e*/ 	.short	(.L_14 - .L_13)
	.align		4
.L_13:
        /*0040*/ 	.word	index@(matmul_kernel)
        /*0044*/ 	.word	0x00000000
.L_14:


//--------------------- .nv.info.matmul_kernel    --------------------------
	.section	.nv.info.matmul_kernel,"",@"SHT_CUDA_INFO"
	.sectionflags	@""
	.align	4


	//----- nvinfo : EIATTR_CUDA_API_VERSION
	.align		4
        /*0000*/ 	.byte	0x04, 0x37
        /*0002*/ 	.short	(.L_16 - .L_15)
.L_15:
        /*0004*/ 	.word	0x00000081


	//----- nvinfo : EIATTR_KPARAM_INFO
	.align		4
.L_16:
        /*0008*/ 	.byte	0x04, 0x17
        /*000a*/ 	.short	(.L_18 - .L_17)
.L_17:
        /*000c*/ 	.word	0x00000000
        /*0010*/ 	.short	0x000d
        /*0012*/ 	.short	0x0048
        /*0014*/ 	.byte	0x00, 0xf4, 0x21, 0x00


	//----- nvinfo : EIATTR_KPARAM_INFO
	.align		4
.L_18:
        /*0018*/ 	.byte	0x04, 0x17
        /*001a*/ 	.short	(.L_20 - .L_19)
.L_19:
        /*001c*/ 	.word	0x00000000
        /*0020*/ 	.short	0x000c
        /*0022*/ 	.short	0x0040
        /*0024*/ 	.byte	0x00, 0xf4, 0x21, 0x00


	//----- nvinfo : EIATTR_KPARAM_INFO
	.align		4
.L_20:
        /*0028*/ 	.byte	0x04, 0x17
        /*002a*/ 	.short	(.L_22 - .L_21)
.L_21:
        /*002c*/ 	.word	0x00000000
        /*0030*/ 	.short	0x000b
        /*0032*/ 	.short	0x0038
        /*0034*/ 	.byte	0x00, 0xf0, 0x11, 0x00


	//----- nvinfo : EIATTR_KPARAM_INFO
	.align		4
.L_22:
        /*0038*/ 	.byte	0x04, 0x17
        /*003a*/ 	.short	(.L_24 - .L_23)
.L_23:
        /*003c*/ 	.word	0x00000000
        /*0040*/ 	.short	0x000a
        /*0042*/ 	.short	0x0034
        /*0044*/ 	.byte	0x00, 0xf0, 0x11, 0x00


	//----- nvinfo : EIATTR_KPARAM_INFO
	.align		4
.L_24:
        /*0048*/ 	.byte	0x04, 0x17
        /*004a*/ 	.short	(.L_26 - .L_25)
.L_25:
        /*004c*/ 	.word	0x00000000
        /*0050*/ 	.short	0x0009
        /*0052*/ 	.short	0x0030
        /*0054*/ 	.byte	0x00, 0xf0, 0x11, 0x00


	//----- nvinfo : EIATTR_KPARAM_INFO
	.align		4
.L_26:
        /*0058*/ 	.byte	0x04, 0x17
        /*005a*/ 	.short	(.L_28 - .L_27)
.L_27:
        /*005c*/ 	.word	0x00000000
        /*0060*/ 	.short	0x0008
        /*0062*/ 	.short	0x002c
        /*0064*/ 	.byte	0x00, 0xf0, 0x11, 0x00


	//----- nvinfo : EIATTR_KPARAM_INFO
	.align		4
.L_28:
        /*0068*/ 	.byte	0x04, 0x17
        /*006a*/ 	.short	(.L_30 - .L_29)
.L_29:
        /*006c*/ 	.word	0x00000000
        /*0070*/ 	.short	0x0007
        /*0072*/ 	.short	0x0028
        /*0074*/ 	.byte	0x00, 0xf0, 0x11, 0x00


	//----- nvinfo : EIATTR_KPARAM_INFO
	.align		4
.L_30:
        /*0078*/ 	.byte	0x04, 0x17
        /*007a*/ 	.short	(.L_32 - .L_31)
.L_31:
        /*007c*/ 	.word	0x00000000
        /*0080*/ 	.short	0x0006
        /*0082*/ 	.short	0x0024
        /*0084*/ 	.byte	0x00, 0xf0, 0x11, 0x00


	//----- nvinfo : EIATTR_KPARAM_INFO
	.align		4
.L_32:
        /*0088*/ 	.byte	0x04, 0x17
        /*008a*/ 	.short	(.L_34 - .L_33)
.L_33:
        /*008c*/ 	.word	0x00000000
        /*0090*/ 	.short	0x0005
        /*0092*/ 	.short	0x0020
        /*0094*/ 	.byte	0x00, 0xf0, 0x11, 0x00


	//----- nvinfo : EIATTR_KPARAM_INFO
	.align		4
.L_34:
        /*0098*/ 	.byte	0x04, 0x17
        /*009a*/ 	.short	(.L_36 - .L_35)
.L_35:
        /*009c*/ 	.word	0x00000000
        /*00a0*/ 	.short	0x0004
        /*00a2*/ 	.short	0x001c
        /*00a4*/ 	.byte	0x00, 0xf0, 0x11, 0x00


	//----- nvinfo : EIATTR_KPARAM_INFO
	.align		4
.L_36:
        /*00a8*/ 	.byte	0x04, 0x17
        /*00aa*/ 	.short	(.L_38 - .L_37)
.L_37:
        /*00ac*/ 	.word	0x00000000
        /*00b0*/ 	.short	0x0003
        /*00b2*/ 	.short	0x0018
        /*00b4*/ 	.byte	0x00, 0xf0, 0x11, 0x00


	//----- nvinfo : EIATTR_KPARAM_INFO
	.align		4
.L_38:
        /*00b8*/ 	.byte	0x04, 0x17
        /*00ba*/ 	.short	(.L_40 - .L_39)
.L_39:
        /*00bc*/ 	.word	0x00000000
        /*00c0*/ 	.short	0x0002
        /*00c2*/ 	.short	0x0010
        /*00c4*/ 	.byte	0x00, 0xf4, 0x21, 0x00


	//----- nvinfo : EIATTR_KPARAM_INFO
	.align		4
.L_40:
        /*00c8*/ 	.byte	0x04, 0x17
        /*00ca*/ 	.short	(.L_42 - .L_41)
.L_41:
        /*00cc*/ 	.word	0x00000000
        /*00d0*/ 	.short	0x0001
        /*00d2*/ 	.short	0x0008
        /*00d4*/ 	.byte	0x00, 0xf4, 0x21, 0x00


	//----- nvinfo : EIATTR_KPARAM_INFO
	.align		4
.L_42:
        /*00d8*/ 	.byte	0x04, 0x17
        /*00da*/ 	.short	(.L_44 - .L_43)
.L_43:
        /*00dc*/ 	.word	0x00000000
        /*00e0*/ 	.short	0x0000
        /*00e2*/ 	.short	0x0000
        /*00e4*/ 	.byte	0x00, 0xf4, 0x21, 0x00


	//----- nvinfo : EIATTR_AT_ENTRY_FRAGMENTS
	.align		4
.L_44:
        /*00e8*/ 	.byte	0x04, 0x4f
        /*00ea*/ 	.short	(.L_46 - .L_45)


	//   ....[0]....
.L_45:
        /*00ec*/ 	.word	0x00000004


	//----- nvinfo : EIATTR_RESERVED_SMEM_USED
	.align		4
.L_46:
        /*00f0*/ 	.byte	0x01, 0x41
	.zero		2


	//----- nvinfo : EIATTR_SPARSE_MMA_MASK
	.align		4
        /*00f4*/ 	.byte	0x03, 0x50
        /*00f6*/ 	.short	0x0000


	//----- nvinfo : EIATTR_TCGEN05_1CTA_USED
	.align		4
        /*00f8*/ 	.byte	0x01, 0x51
	.zero		2


	//----- nvinfo : EIATTR_MAXREG_COUNT
	.align		4
        /*00fc*/ 	.byte	0x03, 0x1b
        /*00fe*/ 	.short	0x00ff


	//----- nvinfo : EIATTR_NUM_BARRIERS
	.align		4
        /*0100*/ 	.byte	0x02, 0x4c
        /*0102*/ 	.byte	0x01
	.zero		1


	//----- nvinfo : EIATTR_INT_WARP_WIDE_INSTR_OFFSETS
	.align		4
        /*0104*/ 	.byte	0x04, 0x31
        /*0106*/ 	.short	(.L_48 - .L_47)


	//   ....[0]....
.L_47:
        /*0108*/ 	.word	0x00000d50


	//   ....[1]....
        /*010c*/ 	.word	0x00000d70


	//   ....[2]....
        /*0110*/ 	.word	0x000043c0


	//   ....[3]....
        /*0114*/ 	.word	0x00008220


	//   ....[4]....
        /*0118*/ 	.word	0x00008270


	//----- nvinfo : EIATTR_COOP_GROUP_MASK_REGIDS
	.align		4
.L_48:
        /*011c*/ 	.byte	0x04, 0x29
        /*011e*/ 	.short	(.L_50 - .L_49)


	//   ....[0]....
.L_49:
        /*0120*/ 	.word	0xffffffff


	//   ....[1]....
        /*0124*/ 	.word	0xffffffff


	//   ....[2]....
        /*0128*/ 	.word	0xffffffff


	//   ....[3]....
        /*012c*/ 	.word	0xffffffff


	//----- nvinfo : EIATTR_COOP_GROUP_INSTR_OFFSETS
	.align		4
.L_50:
        /*0130*/ 	.byte	0x04, 0x28
        /*0132*/ 	.short	(.L_52 - .L_51)


	//   ....[0]....
.L_51:
        /*0134*/ 	.word	0x00000070


	//   ....[1]....
        /*0138*/ 	.word	0x00000320


	//   ....[2]....
        /*013c*/ 	.word	0x000080c0


	//   ....[3]....
        /*0140*/ 	.word	0x00008320


	//----- nvinfo : EIATTR_VRC_CTA_INIT_COUNT
	.align		4
.L_52:
        /*0144*/ 	.byte	0x02, 0x4a
        /*0146*/ 	.byte	0x80
	.zero		1


	//----- nvinfo : EIATTR_MBARRIER_INSTR_OFFSETS
	.align		4
        /*0148*/ 	.byte	0x04, 0x39
        /*014a*/ 	.short	(.L_54 - .L_53)


	//   ....[0]....
.L_53:
        /*014c*/ 	.word	0x00000f20
        /*0150*/ 	.word	0x000000ff
        /*0154*/ 	.word	0x00000000
        /*0158*/ 	.short	0x0100
        /*015a*/ 	.byte	0x06
	.zero		1


	//   ....[1]....
        /*015c*/ 	.word	0x00004440
        /*0160*/ 	.word	0x000000ff
        /*0164*/ 	.word	0x00005008
        /*0168*/ 	.short	0x0100
        /*016a*/ 	.byte	0x09
	.zero		1


	//   ....[2]....
        /*016c*/ 	.word	0x00004fa0
        /*0170*/ 	.word	0x000000ff
        /*0174*/ 	.word	0x00000000
        /*0178*/ 	.short	0x010a
        /*017a*/ 	.byte	0x06
	.zero		1


	//   ....[3]....
        /*017c*/ 	.word	0x00007960
        /*0180*/ 	.word	0x000000ff
        /*0184*/ 	.word	0x00000000
        /*0188*/ 	.short	0x010a
        /*018a*/ 	.byte	0x06
	.zero		1


	//   ....[4]....
        /*018c*/ 	.word	0x00007a70
        /*0190*/ 	.word	0x000000ff
        /*0194*/ 	.word	0x00005000
        /*0198*/ 	.short	0x0108
        /*019a*/ 	.byte	0x09
	.zero		1


	//   ....[5]....
        /*019c*/ 	.word	0x00007ac0
        /*01a0*/ 	.word	0x000000ff
        /*01a4*/ 	.word	0x00005008
        /*01a8*/ 	.short	0x0108
        /*01aa*/ 	.byte	0x09
	.zero		1


	//   ....[6]....
        /*01ac*/ 	.word	0x00008340
        /*01b0*/ 	.word	0x000000ff
        /*01b4*/ 	.word	0x00000000
        /*01b8*/ 	.short	0x010a
        /*01ba*/ 	.byte	0x06
	.zero		1


	//   ....[7]....
        /*01bc*/ 	.word	0x00008370
        /*01c0*/ 	.word	0x000000ff
        /*01c4*/ 	.word	0x00000000
        /*01c8*/ 	.short	0x010a
        /*01ca*/ 	.byte	0x06
	.zero		1


	//----- nvinfo : EIATTR_NUM_MBARRIERS
	.align		4
.L_54:
        /*01cc*/ 	.byte	0x03, 0x38
        /*01ce*/ 	.short	0x0002


	//----- nvinfo : EIATTR_EXIT_INSTR_OFFSETS
	.align		4
        /*01d0*/ 	.byte	0x04, 0x1c
        /*01d2*/ 	.short	(.L_56 - .L_55)


	//   ....[0]....
.L_55:
        /*01d4*/ 	.word	0x00008330


	//----- nvinfo : EIATTR_REQNTID
	.align		4
.L_56:
        /*01d8*/ 	.byte	0x04, 0x10
        /*01da*/ 	.short	(.L_58 - .L_57)
.L_57:
        /*01dc*/ 	.word	0x00000080
        /*01e0*/ 	.word	0x00000001
        /*01e4*/ 	.word	0x00000001


	//----- nvinfo : EIATTR_CRS_STACK_SIZE
	.align		4
.L_58:
        /*01e8*/ 	.byte	0x04, 0x1e
        /*01ea*/ 	.short	(.L_60 - .L_59)
.L_59:
        /*01ec*/ 	.word	0x00000000


	//----- nvinfo : EIATTR_CBANK_PARAM_SIZE
	.align		4
.L_60:
        /*01f0*/ 	.byte	0x03, 0x19
        /*01f2*/ 	.short	0x0050


	//----- nvinfo : EIATTR_PARAM_CBANK
	.align		4
        /*01f4*/ 	.byte	0x04, 0x0a
        /*01f6*/ 	.short	(.L_62 - .L_61)
	.align		4
.L_61:
        /*01f8*/ 	.word	index@(.nv.constant0.matmul_kernel)
        /*01fc*/ 	.short	0x0380
        /*01fe*/ 	.short	0x0050


	//----- nvinfo : EIATTR_SW_WAR
	.align		4
.L_62:
        /*0200*/ 	.byte	0x04, 0x36
        /*0202*/ 	.short	(.L_64 - .L_63)
.L_63:
        /*0204*/ 	.word	0x00000008
.L_64:


//--------------------- .nv.compat                --------------------------
	.section	.nv.compat,"",@"SHT_CUDA_COMPAT_INFO"
	.align	4
        /*0000*/ 	.byte	0x02, 0x02, 0x02, 0x00, 0x02, 0x05, 0x05, 0x00, 0x02, 0x03, 0x00, 0x00, 0x02, 0x06, 0x01, 0x00


//--------------------- .nv.callgraph             --------------------------
	.section	.nv.callgraph,"",@"SHT_CUDA_CALLGRAPH"
	.align	4
	.sectionentsize	8
	.align		4
        /*0000*/ 	.word	0x00000000
	.align		4
        /*0004*/ 	.word	0xffffffff
	.align		4
        /*0008*/ 	.word	0x00000000
	.align		4
        /*000c*/ 	.word	0xfffffffe
	.align		4
        /*0010*/ 	.word	0x00000000
	.align		4
        /*0014*/ 	.word	0xfffffffd
	.align		4
        /*0018*/ 	.word	0x00000000
	.align		4
        /*001c*/ 	.word	0xfffffffc


//--------------------- .text.matmul_kernel       --------------------------
	.section	.text.matmul_kernel,"ax",@progbits
	.align	128
        .global         matmul_kernel
        .type           matmul_kernel,@function
        .size           matmul_kernel,(.L_x_20 - matmul_kernel)
        .other          matmul_kernel,@"STO_CUDA_ENTRY STV_DEFAULT"
matmul_kernel:
.text.matmul_kernel:
[----:B------:R-:W0:Y:S01]  /*0000*/  LDC R1, c[0x0][0x37c] ;  /* 0x0000df00ff017b82 */ /* 0x000e220000000800 */
[----:B------:R-:W1:Y:S01]  /*0010*/  S2R R0, SR_TID.X ;  /* 0x0000000000007919 */ /* 0x000e620000002100 */
[----:B------:R-:W2:Y:S01]  /*0020*/  LDCU.64 UR20, c[0x0][0x358] ;  /* 0x00006b00ff1477ac */ /* 0x000ea20008000a00 */
[----:B-1----:R-:W-:-:S13]  /*0030*/  ISETP.GE.U32.AND P0, PT, R0, 0x20, PT ;  /* 0x000000200000780c */ /* 0x002fda0003f06070 */
[----:B------:R-:W-:Y:S02]  /*0040*/  VOTEU.ANY UP0, P0 ;  /* 0x0000000000ff7886 */ /* 0x000fe40000000100 */
[----:B0-2---:R-:W-:Y:S05]  /*0050*/  BRA.U UP0, `(.L_x_0) ;  /* 0x0000000100b47547 */ /* 0x005fea000b800000 */
[----:B------:R-:W0:Y:S01]  /*0060*/  S2UR UR6, SR_CgaCtaId ;  /* 0x00000000000679c3 */ /* 0x000e220000008800 */
[----:B------:R-:W-:Y:S01]  /*0070*/  NOP ;  /* 0x0000000000007918 */ /* 0x000fe20000000000 */
[----:B------:R-:W-:Y:S02]  /*0080*/  UMOV UR4, 0x40 ;  /* 0x0000004000047882 */ /* 0x000fe40000000000 */
[----:B0-----:R-:W-:-:S09]  /*0090*/  ULEA UR4, UR6, UR4, 0x18 ;  /* 0x0000000406047291 */ /* 0x001fd2000f8ec0ff */
[----:B------:R-:W0:Y:S01]  /*00a0*/  LDS.U8 R2, [UR4] ;  /* 0x00000004ff027984 */ /* 0x000e220008000000 */
[----:B------:R-:W-:Y:S02]  /*00b0*/  UMOV UR4, 0x400 ;  /* 0x0000040000047882 */ /* 0x000fe40000000000 */
[----:B------:R-:W-:Y:S01]  /*00c0*/  ULEA UR4, UR6, UR4, 0x18 ;  /* 0x0000000406047291 */ /* 0x000fe2000f8ec0ff */
[----:B0-----:R-:W-:-:S13]  /*00d0*/  ISETP.NE.AND P0, PT, R2, RZ, PT ;  /* 0x000000ff0200720c */ /* 0x001fda0003f05270 */
[----:B------:R-:W-:Y:S05]  /*00e0*/  @P0 BRA `(.L_x_1) ;  /* 0x0000000000780947 */ /* 0x000fea0003800000 */
[----:B------:R-:W-:-:S13]  /*00f0*/  ELECT P0, URZ, PT ;  /* 0x0000000000ff782f */ /* 0x000fda0003800000 */
[----:B------:R-:W-:Y:S05]  /*0100*/  @!P0 BRA `(.L_x_2) ;  /* 0x0000000000808947 */ /* 0x000fea0003800000 */
[----:B------:R-:W-:Y:S01]  /*0110*/  UMOV UR5, 0x1 ;  /* 0x0000000100057882 */ /* 0x000fe20000000000 */
[----:B------:R-:W-:-:S04]  /*0120*/  IMAD.MOV.U32 R5, RZ, RZ, 0x1 ;  /* 0x00000001ff057424 */ /* 0x000fc800078e00ff */
[----:B------:R-:W-:Y:S04]  /*0130*/  DEPBAR.LE SB0, 0x36 ;  /* 0x00008d800000791a */ /* 0x000fe80000000000 */
[----:B------:R-:W0:Y:S02]  /*0140*/  UTCATOMSWS.FIND_AND_SET.ALIGN UP1, UR5, UR5 ;  /* 0x00000005000575e3 */ /* 0x000e240008020800 */
[----:B0-----:R-:W-:-:S04]  /*0150*/  PLOP3.LUT P0, PT, PT, PT, UP1, 0x80, 0x8 ;  /* 0x000000000008781c */ /* 0x001fc80003f0f018 */
[----:B------:R-:W-:-:S04]  /*0160*/  SEL R2, RZ, 0xffffffff, !P0 ;  /* 0xffffffffff027807 */ /* 0x000fc80004000000 */
[----:B------:R-:W-:Y:S01]  /*0170*/  ISETP.NE.AND P0, PT, R2, RZ, PT ;  /* 0x000000ff0200720c */ /* 0x000fe20003f05270 */
[----:B------:R-:W-:-:S12]  /*0180*/  IMAD.U32 R2, RZ, RZ, UR5 ;  /* 0x00000005ff027e24 */ /* 0x000fd8000f8e00ff */
[----:B------:R-:W-:Y:S05]  /*0190*/  @P0 BRA `(.L_x_3) ;  /* 0x0000000000240947 */ /* 0x000fea0003800000 */
.L_x_4:
[----:B------:R-:W-:Y:S05]  /*01a0*/  NANOSLEEP 0x64 ;  /* 0x000000640000795d */ /* 0x000fea0003800000 */
[----:B------:R-:W-:-:S05]  /*01b0*/  UMOV UR5, 0x1 ;  /* 0x0000000100057882 */ /* 0x000fca0000000000 */
[----:B------:R-:W-:Y:S04]  /*01c0*/  DEPBAR.LE SB0, 0x36 ;  /* 0x00008d800000791a */ /* 0x000fe80000000000 */
[----:B------:R-:W0:Y:S02]  /*01d0*/  UTCATOMSWS.FIND_AND_SET.ALIGN UP1, UR5, UR5 ;  /* 0x00000005000575e3 */ /* 0x000e240008020800 */
[----:B0-----:R-:W-:-:S04]  /*01e0*/  PLOP3.LUT P0, PT, PT, PT, UP1, 0x80, 0x8 ;  /* 0x000000000008781c */ /* 0x001fc80003f0f018 */
[----:B------:R-:W-:-:S04]  /*01f0*/  SEL R2, RZ, 0xffffffff, !P0 ;  /* 0xffffffffff027807 */ /* 0x000fc80004000000 */
[----:B------:R-:W-:Y:S01]  /*0200*/  ISETP.NE.AND P0, PT, R2, RZ, PT ;  /* 0x000000ff0200720c */ /* 0x000fe20003f05270 */
[----:B------:R-:W-:-:S12]  /*0210*/  IMAD.U32 R2, RZ, RZ, UR5 ;  /* 0x00000005ff027e24 */ /* 0x000fd8000f8e00ff */
[----:B------:R-:W-:Y:S05]  /*0220*/  @!P0 BRA `(.L_x_4) ;  /* 0xfffffffc00dc8947 */ /* 0x000fea000383ffff */
.L_x_3:
[C---:B------:R-:W-:Y:S01]  /*0230*/  VIADD R4, R2.reuse, 0x10 ;  /* 0x0000001002047836 */ /* 0x040fe20000000000 */
[----:B------:R-:W-:Y:S01]  /*0240*/  UMOV UR5, 0x50 ;  /* 0x0000005000057882 */ /* 0x000fe20000000000 */
[C---:B------:R-:W-:Y:S01]  /*0250*/  SHF.L.U32 R3, R5.reuse, R2, RZ ;  /* 0x0000000205037219 */ /* 0x040fe200000006ff */
[----:B------:R-:W-:Y:S01]  /*0260*/  ULEA UR5, UR6, UR5, 0x18 ;  /* 0x0000000506057291 */ /* 0x000fe2000f8ec0ff */
[----:B------:R-:W-:Y:S01]  /*0270*/  IMAD.SHL.U32 R2, R2, 0x20, RZ ;  /* 0x0000002002027824 */ /* 0x000fe200078e00ff */
[----:B------:R-:W-:-:S04]  /*0280*/  SHF.L.U32 R4, R5, R4, RZ ;  /* 0x0000000405047219 */ /* 0x000fc800000006ff */
[----:B------:R-:W-:-:S05]  /*0290*/  LOP3.LUT R3, R4, R3, RZ, 0xfc, !PT ;  /* 0x0000000304037212 */ /* 0x000fca00078efcff */
[----:B------:R0:W-:Y:S04]  /*02a0*/  ATOMS.OR RZ, [UR5], R3 ;  /* 0x00000003ffff798c */ /* 0x0001e8000b000005 */
[----:B------:R0:W-:Y:S01]  /*02b0*/  STS [UR4], R2 ;  /* 0x00000002ff007988 */ /* 0x0001e20008000804 */
[----:B------:R-:W-:Y:S05]  /*02c0*/  BRA `(.L_x_2) ;  /* 0x0000000000107947 */ /* 0x000fea0003800000 */
.L_x_1:
[----:B------:R-:W-:-:S05]  /*02d0*/  IMAD.MOV.U32 R2, RZ, RZ, -0x1 ;  /* 0xffffffffff027424 */ /* 0x000fca00078e00ff */
[----:B------:R0:W-:Y:S02]  /*02e0*/  STS [UR4], R2 ;  /* 0x00000002ff007988 */ /* 0x0001e40008000804 */
[----:B0-----:R-:W-:-:S07]  /*02f0*/  MOV R2, 0x310 ;  /* 0x0000031000027802 */ /* 0x001fce0000000f00 */
[----:B------:R-:W-:Y:S05]  /*0300*/  CALL.REL.NOINC `($__internal_1_$__cuda_sm10x_tcgen05_guardrail_trap_phase_invalid_during_alloc) ;  /* 0x0000008000307944 */ /* 0x000fea0003c00000 */
.L_x_2:
[----:B------:R-:W-:Y:S05]  /*0310*/  WARPSYNC.ALL ;  /* 0x0000000000007948 */ /* 0x000fea0003800000 */
[----:B------:R-:W-:Y:S01]  /*0320*/  NOP ;  /* 0x0000000000007918 */ /* 0x000fe20000000000 */
.L_x_0:
[----:B------:R-:W1:Y:S01]  /*0330*/  LDC.64 R124, c[0x0][0x398] ;  /* 0x0000e600ff7c7b82 */ /* 0x000e620000000a00 */
[----:B------:R-:W2:Y:S01]  /*0340*/  S2R R7, SR_CTAID.X ;  /* 0x0000000000077919 */ /* 0x000ea20000002500 */
[----:B------:R-:W3:Y:S01]  /*0350*/  LDCU.64 UR18, c[0x0][0x3a8] ;  /* 0x00007500ff1277ac */ /* 0x000ee20008000a00 */
[----:B------:R-:W-:Y:S02]  /*0360*/  PRMT R183, RZ, 0x7610, R183 ;  /* 0x00007610ffb77816 */ /* 0x000fe400000000b7 */
[----:B------:R-:W-:Y:S01]  /*0370*/  PRMT R184, RZ, 0x7610, R184 ;  /* 0x00007610ffb87816 */ /* 0x000fe200000000b8 */
[----:B------:R-:W-:Y:S01]  /*0380*/  UMOV UR9, 0x400 ;  /* 0x0000040000097882 */ /* 0x000fe20000000000 */
[----:B------:R-:W4:Y:S01]  /*0390*/  LDCU UR7, c[0x0][0x3a0] ;  /* 0x00007400ff0777ac */ /* 0x000f220008000800 */
[----:B------:R-:W5:Y:S01]  /*03a0*/  S2UR UR5, SR_CgaCtaId ;  /* 0x00000000000579c3 */ /* 0x000f620000008800 */
[----:B------:R-:W0:Y:S01]  /*03b0*/  LDCU UR17, c[0x0][0x3a4] ;  /* 0x00007480ff1177ac */ /* 0x000e220008000800 */
[----:B------:R-:W0:Y:S01]  /*03c0*/  LDCU.128 UR12, c[0x0][0x380] ;  /* 0x00007000ff0c77ac */ /* 0x000e220008000c00 */
[----:B------:R-:W-:Y:S01]  /*03d0*/  UMOV UR11, 0x1 ;  /* 0x00000001000b7882 */ /* 0x000fe20000000000 */
[----:B---3--:R-:W-:-:S02]  /*03e0*/  IMAD.U32 R105, RZ, RZ, UR18 ;  /* 0x00000012ff697e24 */ /* 0x008fc4000f8e00ff */
[----:B01----:R-:W-:Y:S01]  /*03f0*/  VIADD R2, R125, 0xf ;  /* 0x0000000f7d027836 */ /* 0x003fe20000000000 */
[----:B----4-:R-:W-:Y:S01]  /*0400*/  UIADD3 UR24, UPT, UPT, UR7, 0x7f, URZ ;  /* 0x0000007f07187890 */ /* 0x010fe2000fffe0ff */
[----:B------:R-:W-:Y:S01]  /*0410*/  BAR.SYNC.DEFER_BLOCKING 0x0 ;  /* 0x0000000000007b1d */ /* 0x000fe20000010000 */
[----:B------:R-:W-:Y:S02]  /*0420*/  ISETP.NE.AND P5, PT, R124, RZ, PT ;  /* 0x000000ff7c00720c */ /* 0x000fe40003fa5270 */
[----:B------:R-:W-:Y:S01]  /*0430*/  SHF.R.S32.HI R3, RZ, 0x1f, R2 ;  /* 0x0000001fff037819 */ /* 0x000fe20000011402 */
[----:B------:R-:W-:Y:S02]  /*0440*/  UISETP.GT.AND UP1, UPT, UR24, 0x7f, UPT ;  /* 0x0000007f1800788c */ /* 0x000fe4000bf24270 */
[----:B-----5:R-:W-:Y:S01]  /*0450*/  ULEA UR9, UR5, UR9, 0x18 ;  /* 0x0000000905097291 */ /* 0x020fe2000f8ec0ff */
[----:B------:R-:W-:Y:S02]  /*0460*/  LEA.HI R3, R3, R2, RZ, 0x4 ;  /* 0x0000000203037211 */ /* 0x000fe400078f20ff */
[----:B--2---:R-:W-:Y:S01]  /*0470*/  IABS R8, R7 ;  /* 0x0000000700087213 */ /* 0x004fe20000000000 */
[----:B------:R-:W-:Y:S01]  /*0480*/  UIADD3 UR6, UPT, UPT, UR9, 0x5000, URZ ;  /* 0x0000500009067890 */ /* 0x000fe2000fffe0ff */
[----:B------:R-:W-:-:S02]  /*0490*/  SHF.R.S32.HI R3, RZ, 0x4, R3 ;  /* 0x00000004ff037819 */ /* 0x000fc40000011403 */
[----:B------:R-:W-:-:S03]  /*04a0*/  PLOP3.LUT P3, PT, PT, PT, UP1, 0x80, 0x8 ;  /* 0x000000000008781c */ /* 0x000fc60003f6f018 */
[----:B------:R-:W-:-:S05]  /*04b0*/  IMAD.SHL.U32 R4, R3, 0x8, RZ ;  /* 0x0000000803047824 */ /* 0x000fca00078e00ff */
[-C--:B------:R-:W-:Y:S02]  /*04c0*/  IABS R9, R4.reuse ;  /* 0x0000000400097213 */ /* 0x080fe40000000000 */
[----:B------:R-:W-:Y:S02]  /*04d0*/  IABS R10, R4 ;  /* 0x00000004000a7213 */ /* 0x000fe40000000000 */
[----:B------:R-:W0:Y:S08]  /*04e0*/  I2F.RP R5, R9 ;  /* 0x0000000900057306 */ /* 0x000e300000209400 */
[----:B0-----:R-:W0:Y:S02]  /*04f0*/  MUFU.RCP R5, R5 ;  /* 0x0000000500057308 */ /* 0x001e240000001000 */
[----:B0-----:R-:W-:-:S02]  /*0500*/  VIADD R2, R5, 0xffffffe ;  /* 0x0ffffffe05027836 */ /* 0x001fc40000000000 */
[----:B------:R-:W-:-:S04]  /*0510*/  IMAD.MOV R5, RZ, RZ, -R10 ;  /* 0x000000ffff057224 */ /* 0x000fc800078e0a0a */
[----:B------:R0:W1:Y:S02]  /*0520*/  F2I.FTZ.U32.TRUNC.NTZ R3, R2 ;  /* 0x0000000200037305 */ /* 0x000064000021f000 */
[----:B0-----:R-:W-:Y:S02]  /*0530*/  IMAD.MOV.U32 R2, RZ, RZ, RZ ;  /* 0x000000ffff027224 */ /* 0x001fe400078e00ff */
[----:B-1----:R-:W-:-:S04]  /*0540*/  IMAD.MOV R6, RZ, RZ, -R3 ;  /* 0x000000ffff067224 */ /* 0x002fc800078e0a03 */
[----:B------:R-:W-:Y:S02]  /*0550*/  IMAD R11, R6, R9, RZ ;  /* 0x00000009060b7224 */ /* 0x000fe400078e02ff */
[----:B------:R-:W-:Y:S02]  /*0560*/  IMAD.MOV.U32 R6, RZ, RZ, R8 ;  /* 0x000000ffff067224 */ /* 0x000fe400078e0008 */
[----:B------:R-:W-:-:S06]  /*0570*/  IMAD.HI.U32 R3, R3, R11, R2 ;  /* 0x0000000b03037227 */ /* 0x000fcc00078e0002 */
[----:B------:R-:W-:-:S04]  /*0580*/  IMAD.HI.U32 R3, R3, R6, RZ ;  /* 0x0000000603037227 */ /* 0x000fc800078e00ff */
[----:B------:R-:W-:-:S05]  /*0590*/  IMAD R2, R3, R5, R6 ;  /* 0x0000000503027224 */ /* 0x000fca00078e0206 */
[----:B------:R-:W-:-:S13]  /*05a0*/  ISETP.GT.U32.AND P1, PT, R9, R2, PT ;  /* 0x000000020900720c */ /* 0x000fda0003f24070 */
[----:B------:R-:W-:Y:S02]  /*05b0*/  @!P1 IMAD.IADD R2, R2, 0x1, -R9 ;  /* 0x0000000102029824 */ /* 0x000fe400078e0a09 */
[----:B------:R-:W-:Y:S01]  /*05c0*/  @!P1 VIADD R3, R3, 0x1 ;  /* 0x0000000103039836 */ /* 0x000fe20000000000 */
[----:B------:R-:W-:Y:S02]  /*05d0*/  ISETP.NE.AND P1, PT, R4, RZ, PT ;  /* 0x000000ff0400720c */ /* 0x000fe40003f25270 */
[----:B------:R-:W-:Y:S02]  /*05e0*/  ISETP.GE.U32.AND P0, PT, R2, R9, PT ;  /* 0x000000090200720c */ /* 0x000fe40003f06070 */
[----:B------:R-:W-:-:S04]  /*05f0*/  LOP3.LUT R2, R7, R4, RZ, 0x3c, !PT ;  /* 0x0000000407027212 */ /* 0x000fc800078e3cff */
[----:B------:R-:W-:Y:S01]  /*0600*/  ISETP.GE.AND P2, PT, R2, RZ, PT ;  /* 0x000000ff0200720c */ /* 0x000fe20003f46270 */
[----:B------:R-:W-:-:S06]  /*0610*/  VIADD R2, R124, 0x3f ;  /* 0x0000003f7c027836 */ /* 0x000fcc0000000000 */
[----:B------:R-:W-:-:S04]  /*0620*/  @P0 VIADD R3, R3, 0x1 ;  /* 0x0000000103030836 */ /* 0x000fc80000000000 */
[----:B------:R-:W-:Y:S01]  /*0630*/  IMAD.MOV.U32 R5, RZ, RZ, R3 ;  /* 0x000000ffff057224 */ /* 0x000fe200078e0003 */
[----:B------:R-:W-:-:S03]  /*0640*/  SHF.R.S32.HI R3, RZ, 0x1f, R2 ;  /* 0x0000001fff037819 */ /* 0x000fc60000011402 */
[----:B------:R-:W-:Y:S01]  /*0650*/  @!P2 IMAD.MOV R5, RZ, RZ, -R5 ;  /* 0x000000ffff05a224 */ /* 0x000fe200078e0a05 */
[----:B------:R-:W-:Y:S02]  /*0660*/  @!P1 LOP3.LUT R5, RZ, R4, RZ, 0x33, !PT ;  /* 0x00000004ff059212 */ /* 0x000fe400078e33ff */
[----:B------:R-:W-:-:S03]  /*0670*/  LEA.HI R3, R3, R2, RZ, 0x6 ;  /* 0x0000000203037211 */ /* 0x000fc600078f30ff */
[----:B------:R-:W-:Y:S02]  /*0680*/  IMAD.SHL.U32 R8, R5, 0x8, RZ ;  /* 0x0000000805087824 */ /* 0x000fe400078e00ff */
[----:B------:R-:W-:-:S03]  /*0690*/  IMAD.MOV R5, RZ, RZ, -R5 ;  /* 0x000000ffff057224 */ /* 0x000fc600078e0a05 */
[----:B------:R-:W-:Y:S01]  /*06a0*/  LEA.HI.SX32 R3, R3, -R8, 0x1a ;  /* 0x8000000803037211 */ /* 0x000fe200078fd2ff */
[----:B------:R-:W-:-:S03]  /*06b0*/  IMAD R10, R4, R5, R7 ;  /* 0x00000005040a7224 */ /* 0x000fc600078e0207 */
[----:B------:R-:W-:Y:S02]  /*06c0*/  VIMNMX R11, PT, PT, R3, 0x8, PT ;  /* 0x00000008030b7848 */ /* 0x000fe40003fe0100 */
[----:B------:R-:W-:Y:S02]  /*06d0*/  IABS R7, R10 ;  /* 0x0000000a00077213 */ /* 0x000fe40000000000 */
[----:B------:R-:W-:-:S04]  /*06e0*/  IABS R9, R11 ;  /* 0x0000000b00097213 */ /* 0x000fc80000000000 */
[----:B------:R-:W0:Y:S08]  /*06f0*/  I2F.RP R6, R9 ;  /* 0x0000000900067306 */ /* 0x000e300000209400 */
[----:B0-----:R-:W0:Y:S02]  /*0700*/  MUFU.RCP R6, R6 ;  /* 0x0000000600067308 */ /* 0x001e240000001000 */
[----:B0-----:R-:W-:-:S06]  /*0710*/  VIADD R2, R6, 0xffffffe ;  /* 0x0ffffffe06027836 */ /* 0x001fcc0000000000 */
[----:B------:R0:W1:Y:S02]  /*0720*/  F2I.FTZ.U32.TRUNC.NTZ R3, R2 ;  /* 0x0000000200037305 */ /* 0x000064000021f000 */
[----:B0-----:R-:W-:Y:S02]  /*0730*/  IMAD.MOV.U32 R2, RZ, RZ, RZ ;  /* 0x000000ffff027224 */ /* 0x001fe400078e00ff */
[----:B-1----:R-:W-:-:S04]  /*0740*/  IMAD.MOV R12, RZ, RZ, -R3 ;  /* 0x000000ffff0c7224 */ /* 0x002fc800078e0a03 */
[----:B------:R-:W-:Y:S01]  /*0750*/  IMAD.MOV.U32 R4, RZ, RZ, R12 ;  /* 0x000000ffff047224 */ /* 0x000fe200078e000c */
[----:B------:R-:W-:-:S03]  /*0760*/  IABS R12, R11 ;  /* 0x0000000b000c7213 */ /* 0x000fc60000000000 */
[----:B------:R-:W-:Y:S02]  /*0770*/  IMAD R5, R4, R9, RZ ;  /* 0x0000000904057224 */ /* 0x000fe400078e02ff */
[----:B------:R-:W-:Y:S01]  /*0780*/  IMAD.MOV.U32 R4, RZ, RZ, R7 ;  /* 0x000000ffff047224 */ /* 0x000fe200078e0007 */
[----:B------:R-:W-:Y:S01]  /*0790*/  IABS R7, R124 ;  /* 0x0000007c00077213 */ /* 0x000fe20000000000 */
[----:B------:R-:W-:-:S04]  /*07a0*/  IMAD.HI.U32 R3, R3, R5, R2 ;  /* 0x0000000503037227 */ /* 0x000fc800078e0002 */
[----:B------:R-:W-:Y:S02]  /*07b0*/  IMAD.MOV R5, RZ, RZ, -R12 ;  /* 0x000000ffff057224 */ /* 0x000fe400078e0a0c */
[----:B------:R-:W-:Y:S02]  /*07c0*/  IMAD.HI.U32 R12, R3, R4, RZ ;  /* 0x00000004030c7227 */ /* 0x000fe400078e00ff */
[----:B------:R-:W0:Y:S02]  /*07d0*/  I2F.RP R3, R7 ;  /* 0x0000000700037306 */ /* 0x000e240000209400 */
[----:B------:R-:W-:-:S05]  /*07e0*/  IMAD R2, R12, R5, R4 ;  /* 0x000000050c027224 */ /* 0x000fca00078e0204 */
[----:B------:R-:W-:Y:S01]  /*07f0*/  ISETP.GT.U32.AND P1, PT, R9, R2, PT ;  /* 0x000000020900720c */ /* 0x000fe20003f24070 */
[----:B0-----:R-:W0:-:S12]  /*0800*/  MUFU.RCP R3, R3 ;  /* 0x0000000300037308 */ /* 0x001e180000001000 */
[----:B------:R-:W-:Y:S02]  /*0810*/  @!P1 IMAD.IADD R2, R2, 0x1, -R9 ;  /* 0x0000000102029824 */ /* 0x000fe400078e0a09 */
[----:B------:R-:W-:Y:S01]  /*0820*/  @!P1 VIADD R12, R12, 0x1 ;  /* 0x000000010c0c9836 */ /* 0x000fe20000000000 */
[----:B------:R-:W-:Y:S02]  /*0830*/  ISETP.NE.AND P1, PT, R11, RZ, PT ;  /* 0x000000ff0b00720c */ /* 0x000fe40003f25270 */
[----:B------:R-:W-:Y:S02]  /*0840*/  ISETP.GE.U32.AND P0, PT, R2, R9, PT ;  /* 0x000000090200720c */ /* 0x000fe40003f06070 */
[----:B------:R-:W-:Y:S02]  /*0850*/  LOP3.LUT R2, R10, R11, RZ, 0x3c, !PT ;  /* 0x0000000b0a027212 */ /* 0x000fe400078e3cff */
[----:B------:R-:W-:Y:S02]  /*0860*/  SHF.R.U32.HI R9, RZ, 0x5, R0 ;  /* 0x00000005ff097819 */ /* 0x000fe40000011600 */
[----:B------:R-:W-:Y:S01]  /*0870*/  ISETP.GE.AND P2, PT, R2, RZ, PT ;  /* 0x000000ff0200720c */ /* 0x000fe20003f46270 */
[----:B0-----:R-:W-:Y:S01]  /*0880*/  VIADD R4, R3, 0xffffffe ;  /* 0x0ffffffe03047836 */ /* 0x001fe20000000000 */
[----:B------:R-:W-:-:S02]  /*0890*/  LOP3.LUT R3, R0, 0x3f, RZ, 0xc0, !PT ;  /* 0x0000003f00037812 */ /* 0x000fc400078ec0ff */
[----:B------:R-:W-:Y:S01]  /*08a0*/  R2UR UR16, R9 ;  /* 0x00000000091072ca */ /* 0x000fe200000e0000 */
[----:B------:R0:W1:Y:S02]  /*08b0*/  F2I.FTZ.U32.TRUNC.NTZ R5, R4 ;  /* 0x0000000400057305 */ /* 0x000064000021f000 */
[----:B------:R-:W-:-:S06]  /*08c0*/  @P0 VIADD R12, R12, 0x1 ;  /* 0x000000010c0c0836 */ /* 0x000fcc0000000000 */
[----:B------:R-:W-:Y:S01]  /*08d0*/  @!P2 IMAD.MOV R12, RZ, RZ, -R12 ;  /* 0x000000ffff0ca224 */ /* 0x000fe200078e0a0c */
[----:B------:R-:W-:Y:S01]  /*08e0*/  @!P1 LOP3.LUT R12, RZ, R11, RZ, 0x33, !PT ;  /* 0x0000000bff0c9212 */ /* 0x000fe200078e33ff */
[----:B0-----:R-:W-:Y:S01]  /*08f0*/  IMAD.MOV.U32 R4, RZ, RZ, RZ ;  /* 0x000000ffff047224 */ /* 0x001fe200078e00ff */
[----:B------:R-:W-:Y:S01]  /*0900*/  PLOP3.LUT P1, PT, PT, PT, UP1, 0x80, 0x8 ;  /* 0x000000000008781c */ /* 0x000fe20003f2f018 */
[----:B------:R-:W-:Y:S02]  /*0910*/  USHF.L.U32 UR4, UR16, 0x15, URZ ;  /* 0x0000001510047899 */ /* 0x000fe400080006ff */
[----:B------:R-:W-:Y:S02]  /*0920*/  IMAD.MOV R2, RZ, RZ, -R12 ;  /* 0x000000ffff027224 */ /* 0x000fe400078e0a0c */
[----:B-1----:R-:W-:Y:S01]  /*0930*/  IMAD.MOV R6, RZ, RZ, -R5 ;  /* 0x000000ffff067224 */ /* 0x002fe200078e0a05 */
[----:B------:R-:W-:Y:S01]  /*0940*/  ULOP3.LUT UR4, UR4, 0x600000, URZ, 0xc0, !UPT ;  /* 0x0060000004047892 */ /* 0x000fe2000f8ec0ff */
[----:B------:R-:W-:-:S02]  /*0950*/  IMAD R2, R11, R2, R10 ;  /* 0x000000020b027224 */ /* 0x000fc400078e020a */
[----:B------:R-:W0:Y:S02]  /*0960*/  LDS R10, [UR9] ;  /* 0x00000009ff0a7984 */ /* 0x000e240008000800 */
[----:B------:R-:W-:-:S04]  /*0970*/  IMAD.IADD R2, R8, 0x1, R2 ;  /* 0x0000000108027824 */ /* 0x000fc800078e0202 */
[----:B------:R-:W-:Y:S02]  /*0980*/  IMAD R2, R2, 0x40, R3 ;  /* 0x0000004002027824 */ /* 0x000fe400078e0203 */
[----:B------:R-:W-:-:S03]  /*0990*/  IMAD R3, R6, R7, RZ ;  /* 0x0000000706037224 */ /* 0x000fc600078e02ff */
[----:B------:R-:W-:Y:S01]  /*09a0*/  IABS R6, R2 ;  /* 0x0000000200067213 */ /* 0x000fe20000000000 */
[----:B------:R-:W-:Y:S01]  /*09b0*/  IMAD.HI.U32 R4, R5, R3, R4 ;  /* 0x0000000305047227 */ /* 0x000fe200078e0004 */
[----:B------:R-:W-:Y:S01]  /*09c0*/  SHF.R.U32.HI R3, RZ, 0x6, R0 ;  /* 0x00000006ff037819 */ /* 0x000fe20000011600 */
[----:B------:R-:W-:Y:S01]  /*09d0*/  BAR.SYNC.DEFER_BLOCKING 0x0 ;  /* 0x0000000000007b1d */ /* 0x000fe20000010000 */
[----:B------:R-:W-:Y:S01]  /*09e0*/  ISETP.GE.AND P4, PT, R2, RZ, PT ;  /* 0x000000ff0200720c */ /* 0x000fe20003f86270 */
[----:B------:R-:W-:Y:S01]  /*09f0*/  IMAD.MOV.U32 R5, RZ, RZ, R6 ;  /* 0x000000ffff057224 */ /* 0x000fe200078e0006 */
[----:B------:R-:W-:-:S03]  /*0a00*/  SGXT.U32 R3, R3, 0x1 ;  /* 0x000000010303781a */ /* 0x000fc60000000000 */
[----:B------:R-:W-:Y:S01]  /*0a10*/  IMAD.HI.U32 R4, R4, R5, RZ ;  /* 0x0000000504047227 */ /* 0x000fe200078e00ff */
[----:B------:R-:W-:-:S03]  /*0a20*/  LOP3.LUT R9, R3, 0x18, RZ, 0xfc, !PT ;  /* 0x0000001803097812 */ /* 0x000fc600078efcff */
[----:B------:R-:W-:Y:S02]  /*0a30*/  IMAD R6, R3, UR18, RZ ;  /* 0x0000001203067c24 */ /* 0x000fe4000f8e02ff */
[----:B------:R-:W-:Y:S02]  /*0a40*/  IMAD.MOV R4, RZ, RZ, -R4 ;  /* 0x000000ffff047224 */ /* 0x000fe400078e0a04 */
[----:B------:R-:W-:Y:S02]  /*0a50*/  IMAD R38, R105, 0x2, R6 ;  /* 0x0000000269267824 */ /* 0x000fe400078e0206 */
[----:B------:R-:W-:Y:S01]  /*0a60*/  IMAD R4, R7, R4, R5 ;  /* 0x0000000407047224 */ /* 0x000fe200078e0205 */
[----:B------:R-:W-:Y:S01]  /*0a70*/  LOP3.LUT R5, R3, 0x8, RZ, 0xfc, !PT ;  /* 0x0000000803057812 */ /* 0x000fe200078efcff */
[----:B------:R-:W-:-:S03]  /*0a80*/  IMAD R70, R105, 0x2, R38 ;  /* 0x0000000269467824 */ /* 0x000fc600078e0226 */
[----:B------:R-:W-:Y:S01]  /*0a90*/  ISETP.GT.U32.AND P0, PT, R7, R4, PT ;  /* 0x000000040700720c */ /* 0x000fe20003f04070 */
[----:B------:R-:W-:Y:S01]  /*0aa0*/  IMAD R104, R105, 0x2, R70 ;  /* 0x0000000269687824 */ /* 0x000fe200078e0246 */
[----:B------:R-:W-:Y:S02]  /*0ab0*/  ISETP.LT.AND P1, PT, R5, UR7, P1 ;  /* 0x0000000705007c0c */ /* 0x000fe40008f21270 */
[----:B------:R-:W-:Y:S01]  /*0ac0*/  LOP3.LUT R5, R3, 0x10, RZ, 0xfc, !PT ;  /* 0x0000001003057812 */ /* 0x000fe200078efcff */
[----:B------:R-:W-:Y:S01]  /*0ad0*/  IMAD R8, R105, 0x2, R104 ;  /* 0x0000000269087824 */ /* 0x000fe200078e0268 */
[----:B0-----:R-:W-:Y:S02]  /*0ae0*/  R2UR UR8, R10 ;  /* 0x000000000a0872ca */ /* 0x001fe400000e0000 */
[----:B------:R-:W-:Y:S01]  /*0af0*/  ISETP.LT.AND P3, PT, R5, UR7, P3 ;  /* 0x0000000705007c0c */ /* 0x000fe20009f61270 */
[----:B------:R-:W-:-:S04]  /*0b00*/  IMAD R42, R105, 0x2, R8 ;  /* 0x00000002692a7824 */ /* 0x000fc800078e0208 */
[----:B------:R-:W-:Y:S01]  /*0b10*/  @!P0 IMAD.IADD R4, R4, 0x1, -R7 ;  /* 0x0000000104048824 */ /* 0x000fe200078e0a07 */
[----:B------:R-:W-:Y:S01]  /*0b20*/  PLOP3.LUT P0, PT, PT, PT, UP1, 0x80, 0x8 ;  /* 0x000000000008781c */ /* 0x000fe20003f0f018 */
[----:B------:R-:W-:-:S03]  /*0b30*/  IMAD R78, R105, 0x2, R42 ;  /* 0x00000002694e7824 */ /* 0x000fc600078e022a */
[----:B------:R-:W-:Y:S01]  /*0b40*/  ISETP.GT.U32.AND P2, PT, R7, R4, PT ;  /* 0x000000040700720c */ /* 0x000fe20003f44070 */
[----:B------:R-:W-:Y:S01]  /*0b50*/  IMAD R16, R105, 0x4, R78 ;  /* 0x0000000469107824 */ /* 0x000fe200078e024e */
[----:B------:R-:W-:Y:S01]  /*0b60*/  ISETP.LT.AND P0, PT, R9, UR7, P0 ;  /* 0x0000000709007c0c */ /* 0x000fe20008701270 */
[----:B------:R-:W-:Y:S02]  /*0b70*/  UIADD3 UR10, UPT, UPT, UR8, UR4, URZ ;  /* 0x00000004080a7290 */ /* 0x000fe4000fffe0ff */
[----:B------:R-:W-:-:S04]  /*0b80*/  IMAD R46, R105, 0x2, R16 ;  /* 0x00000002692e7824 */ /* 0x000fc800078e0210 */
[----:B------:R-:W-:-:S04]  /*0b90*/  IMAD R74, R105, 0x2, R46 ;  /* 0x00000002694a7824 */ /* 0x000fc800078e022e */
[C---:B------:R-:W-:Y:S02]  /*0ba0*/  IMAD R110, R105.reuse, 0x2, R74 ;  /* 0x00000002696e7824 */ /* 0x040fe400078e024a */
[----:B------:R-:W-:Y:S01]  /*0bb0*/  @!P2 IMAD.IADD R4, R4, 0x1, -R7 ;  /* 0x000000010404a824 */ /* 0x000fe200078e0a07 */
[----:B------:R-:W-:Y:S01]  /*0bc0*/  PLOP3.LUT P2, PT, PT, PT, UP1, 0x80, 0x8 ;  /* 0x000000000008781c */ /* 0x000fe20003f4f018 */
[----:B------:R-:W-:Y:S02]  /*0bd0*/  IMAD R18, R105, 0x2, R110 ;  /* 0x0000000269127824 */ /* 0x000fe400078e026e */
[----:B------:R-:W-:Y:S01]  /*0be0*/  IMAD.MOV.U32 R162, RZ, RZ, R4 ;  /* 0x000000ffffa27224 */ /* 0x000fe200078e0004 */
[----:B------:R-:W-:Y:S01]  /*0bf0*/  LOP3.LUT R4, R3, 0x20, RZ, 0xfc, !PT ;  /* 0x0000002003047812 */ /* 0x000fe200078efcff */
[C---:B------:R-:W-:Y:S02]  /*0c00*/  IMAD R48, R105.reuse, 0x2, R18 ;  /* 0x0000000269307824 */ /* 0x040fe400078e0212 */
[----:B------:R-:W-:Y:S01]  /*0c10*/  @!P4 IMAD.MOV R162, RZ, RZ, -R162 ;  /* 0x000000ffffa2c224 */ /* 0x000fe200078e0aa2 */
[----:B------:R-:W-:Y:S01]  /*0c20*/  ISETP.LT.AND P2, PT, R4, UR7, P2 ;  /* 0x0000000704007c0c */ /* 0x000fe20009741270 */
[----:B------:R-:W-:Y:S01]  /*0c30*/  IMAD R82, R105, 0x2, R48 ;  /* 0x0000000269527824 */ /* 0x000fe200078e0230 */
[----:B------:R-:W-:-:S02]  /*0c40*/  LOP3.LUT R4, R0, 0x7f, RZ, 0xc0, !PT ;  /* 0x0000007f00047812 */ /* 0x000fc400078ec0ff */
[----:B------:R-:W-:Y:S01]  /*0c50*/  @!P5 LOP3.LUT R162, RZ, R124, RZ, 0x33, !PT ;  /* 0x0000007cffa2d212 */ /* 0x000fe200078e33ff */
[----:B------:R-:W-:Y:S01]  /*0c60*/  IMAD R20, R105, 0x4, R82 ;  /* 0x0000000469147824 */ /* 0x000fe200078e0252 */
[----:B------:R-:W-:-:S03]  /*0c70*/  ISETP.NE.U32.AND P6, PT, R4, RZ, PT ;  /* 0x000000ff0400720c */ /* 0x000fc60003fc5070 */
[----:B------:R-:W-:Y:S01]  /*0c80*/  IMAD R50, R105, 0x2, R20 ;  /* 0x0000000269327824 */ /* 0x000fe200078e0214 */
[----:B------:R-:W-:Y:S01]  /*0c90*/  P2R R5, PR, RZ, 0x40 ;  /* 0x00000040ff057803 */ /* 0x000fe20000000000 */
[----:B------:R-:W-:Y:S08]  /*0ca0*/  BRA.U UP0, `(.L_x_5) ;  /* 0x0000000100187547 */ /* 0x000ff0000b800000 */
[----:B------:R-:W-:Y:S01]  /*0cb0*/  ELECT P4, URZ, PT ;  /* 0x0000000000ff782f */ /* 0x000fe20003880000 */
[----:B------:R-:W-:Y:S01]  /*0cc0*/  IMAD.MOV.U32 R5, RZ, RZ, 0x1 ;  /* 0x00000001ff057424 */ /* 0x000fe200078e00ff */
[----:B------:R-:W-:Y:S01]  /*0cd0*/  UMOV UR4, 0x40 ;  /* 0x0000004000047882 */ /* 0x000fe20000000000 */
[----:B------:R-:W-:Y:S01]  /*0ce0*/  UVIRTCOUNT.DEALLOC.SMPOOL 0x80 ;  /* 0x000000800000784c */ /* 0x000fe20000000000 */
[----:B------:R-:W-:-:S09]  /*0cf0*/  ULEA UR4, UR5, UR4, 0x18 ;  /* 0x0000000405047291 */ /* 0x000fd2000f8ec0ff */
[----:B------:R0:W-:Y:S03]  /*0d00*/  @P4 STS.U8 [UR4], R5 ;  /* 0x00000005ff004988 */ /* 0x0001e60008000004 */
.L_x_5:
[C---:B------:R-:W-:Y:S01]  /*0d10*/  IMAD R84, R105.reuse, 0x2, R50 ;  /* 0x0000000269547824 */ /* 0x040fe200078e0232 */
[----:B------:R-:W-:Y:S01]  /*0d20*/  STTM.16dp32bit_t0_t15.x8 tmem[UR10], RZ ;  /* 0x000000ff000079ed */ /* 0x000fe2000898000a */
[----:B------:R-:W-:Y:S01]  /*0d30*/  STTM.16dp32bit_t16_t31.x8 tmem[UR10+0x8], RZ ;  /* 0x000008ff000079ed */ /* 0x000fe200089a000a */
[----:B------:R-:W1:Y:S02]  /*0d40*/  FENCE.VIEW.ASYNC.T ;  /* 0x00000000000073c6 */ /* 0x000e640000000200 */
[----:B-1----:R-:W-:Y:S01]  /*0d50*/  VOTEU.ALL UP2, P6 ;  /* 0x0000000000ff7886 */ /* 0x002fe20003040000 */
[C---:B------:R-:W-:Y:S01]  /*0d60*/  IMAD R154, R105.reuse, 0x2, R84 ;  /* 0x00000002699a7824 */ /* 0x040fe200078e0254 */
[----:B------:R-:W-:Y:S01]  /*0d70*/  VOTEU.ALL UP3, P6 ;  /* 0x0000000000ff7886 */ /* 0x000fe20003060000 */
[----:B------:R-:W-:Y:S01]  /*0d80*/  IMAD R162, R162, UR17, RZ ;  /* 0x00000011a2a27c24 */ /* 0x000fe2000f8e02ff */
[----:B------:R-:W-:Y:S01]  /*0d90*/  PLOP3.LUT P4, PT, PT, PT, UP1, 0x80, 0x8 ;  /* 0x000000000008781c */ /* 0x000fe20003f8f018 */
[----:B------:R-:W-:Y:S01]  /*0da0*/  IMAD R22, R105, 0x2, R154 ;  /* 0x0000000269167824 */ /* 0x000fe200078e029a */
[----:B------:R-:W-:-:S04]  /*0db0*/  @!UP2 UIADD3 UR4, UPT, UPT, -UR11, 0x100000, URZ ;  /* 0x001000000b04a890 */ /* 0x000fc8000fffe1ff */
[----:B------:R-:W-:Y:S02]  /*0dc0*/  @!UP2 USHF.L.U32 UR5, UR4, 0xb, URZ ;  /* 0x0000000b0405a899 */ /* 0x000fe400080006ff */
[----:B------:R-:W-:Y:S01]  /*0dd0*/  @!UP2 USHF.L.U32 UR4, UR4, 0x1, URZ ;  /* 0x000000010404a899 */ /* 0x000fe200080006ff */
[----:B------:R-:W-:Y:S01]  /*0de0*/  BAR.SYNC.DEFER_BLOCKING 0x0 ;  /* 0x0000000000007b1d */ /* 0x000fe20000010000 */
[C---:B------:R-:W-:Y:S01]  /*0df0*/  IADD3 R161, P5, PT, R162.reuse, UR12, RZ ;  /* 0x0000000ca2a17c10 */ /* 0x040fe2000ffbe0ff */
[----:B------:R-:W-:Y:S01]  /*0e00*/  IMAD R52, R105, 0x2, R22 ;  /* 0x0000000269347824 */ /* 0x000fe200078e0216 */
[----:B------:R-:W-:Y:S02]  /*0e10*/  ISETP.LT.AND P4, PT, R3, UR7, P4 ;  /* 0x0000000703007c0c */ /* 0x000fe4000a781270 */
[----:B------:R-:W-:Y:S01]  /*0e20*/  LEA.HI.X.SX32 R162, R162, UR13, 0x1, P5 ;  /* 0x0000000da2a27c11 */ /* 0x000fe2000a8f0eff */
[----:B------:R-:W-:Y:S01]  /*0e30*/  IMAD R80, R105, 0x2, R52 ;  /* 0x0000000269507824 */ /* 0x000fe200078e0234 */
[----:B0-----:R-:W-:-:S02]  /*0e40*/  IADD3 R5, P5, PT, R6, R161, RZ ;  /* 0x000000a106057210 */ /* 0x001fc40007fbe0ff */
[----:B------:R-:W-:Y:S01]  /*0e50*/  LOP3.LUT R17, R3, 0x30, RZ, 0xfc, !PT ;  /* 0x0000003003117812 */ /* 0x000fe200078efcff */
[C---:B------:R-:W-:Y:S01]  /*0e60*/  IMAD R24, R105.reuse, 0x4, R80 ;  /* 0x0000000469187824 */ /* 0x040fe200078e0250 */
[-C--:B------:R-:W-:Y:S02]  /*0e70*/  LEA.HI.X.SX32 R6, R6, R162.reuse, 0x1, P5 ;  /* 0x000000a206067211 */ /* 0x080fe400028f0eff */
[----:B------:R-:W-:Y:S01]  /*0e80*/  PRMT R185, RZ, 0x7610, R185 ;  /* 0x00007610ffb97816 */ /* 0x000fe200000000b9 */
[----:B------:R-:W-:Y:S01]  /*0e90*/  IMAD R54, R105, 0x2, R24 ;  /* 0x0000000269367824 */ /* 0x000fe200078e0218 */
[C---:B------:R-:W-:Y:S01]  /*0ea0*/  IADD3 R7, P5, PT, R8.reuse, R161, RZ ;  /* 0x000000a108077210 */ /* 0x040fe20007fbe0ff */
[----:B------:R-:W-:Y:S01]  /*0eb0*/  @P4 IMAD.MOV.U32 R10, RZ, RZ, R5 ;  /* 0x000000ffff0a4224 */ /* 0x000fe200078e0005 */
[----:B------:R-:W-:Y:S01]  /*0ec0*/  LOP3.LUT R13, R3, 0x28, RZ, 0xfc, !PT ;  /* 0x00000028030d7812 */ /* 0x000fe200078efcff */
[C---:B------:R-:W-:Y:S01]  /*0ed0*/  IMAD R102, R105.reuse, 0x2, R54 ;  /* 0x0000000269667824 */ /* 0x040fe200078e0236 */
[----:B------:R-:W-:Y:S01]  /*0ee0*/  LEA.HI.X.SX32 R8, R8, R162, 0x1, P5 ;  /* 0x000000a208087211 */ /* 0x000fe200028f0eff */
[----:B------:R-:W-:Y:S01]  /*0ef0*/  @P4 IMAD.MOV.U32 R11, RZ, RZ, R6 ;  /* 0x000000ffff0b4224 */ /* 0x000fe200078e0006 */
[----:B------:R-:W-:Y:S01]  /*0f00*/  PRMT R186, RZ, 0x7610, R186 ;  /* 0x00007610ffba7816 */ /* 0x000fe200000000ba */
[----:B------:R-:W0:Y:S02]  /*0f10*/  FENCE.VIEW.ASYNC.S ;  /* 0x00000000000073c6 */ /* 0x000e240000000000 */
[----:B0-----:R0:W1:Y:S02]  /*0f20*/  @!UP3 SYNCS.EXCH.64 URZ, [UR6], UR4 ;  /* 0x0000000406ffb5b2 */ /* 0x0010640008000100 */
[----:B-1----:R-:W-:Y:S01]  /*0f30*/  BAR.SYNC.DEFER_BLOCKING 0x0 ;  /* 0x0000000000007b1d */ /* 0x002fe20000010000 */
[----:B------:R-:W-:-:S04]  /*0f40*/  IMAD R111, R105, 0x2, R102 ;  /* 0x00000002696f7824 */ /* 0x000fc800078e0266 */
[C---:B------:R-:W-:Y:S01]  /*0f50*/  IMAD R26, R105.reuse, 0x2, R111 ;  /* 0x00000002691a7824 */ /* 0x040fe200078e026f */
[----:B------:R-:W-:Y:S02]  /*0f60*/  PRMT R174, RZ, 0x7610, R174 ;  /* 0x00007610ffae7816 */ /* 0x000fe400000000ae */
[----:B------:R-:W-:Y:S01]  /*0f70*/  PRMT R249, RZ, 0x7610, R249 ;  /* 0x00007610fff97816 */ /* 0x000fe200000000f9 */
[----:B------:R-:W-:Y:S01]  /*0f80*/  IMAD R56, R105, 0x2, R26 ;  /* 0x0000000269387824 */ /* 0x000fe200078e021a */
[----:B------:R-:W-:Y:S02]  /*0f90*/  LOP3.LUT R21, R3, 0x48, RZ, 0xfc, !PT ;  /* 0x0000004803157812 */ /* 0x000fe400078efcff */
[----:B------:R-:W-:Y:S01]  /*0fa0*/  PRMT R248, RZ, 0x7610, R248 ;  /* 0x00007610fff87816 */ /* 0x000fe200000000f8 */
[C---:B------:R-:W-:Y:S01]  /*0fb0*/  IMAD R88, R105.reuse, 0x2, R56 ;  /* 0x0000000269587824 */ /* 0x040fe200078e0238 */
[----:B------:R-:W-:Y:S01]  /*0fc0*/  PRMT R247, RZ, 0x7610, R247 ;  /* 0x00007610fff77816 */ /* 0x000fe200000000f7 */
[----:B------:R-:W-:Y:S01]  /*0fd0*/  @P1 IMAD.MOV.U32 R14, RZ, RZ, R7 ;  /* 0x000000ffff0e1224 */ /* 0x000fe200078e0007 */
[----:B------:R-:W-:Y:S01]  /*0fe0*/  PRMT R246, RZ, 0x7610, R246 ;  /* 0x00007610fff67816 */ /* 0x000fe200000000f6 */
[----:B------:R-:W-:Y:S01]  /*0ff0*/  IMAD R28, R105, 0x4, R88 ;  /* 0x00000004691c7824 */ /* 0x000fe200078e0258 */
[----:B------:R-:W-:Y:S01]  /*1000*/  LOP3.LUT R25, R3, 0x58, RZ, 0xfc, !PT ;  /* 0x0000005803197812 */ /* 0x000fe200078efcff */
[----:B------:R-:W-:Y:S01]  /*1010*/  @P1 IMAD.MOV.U32 R15, RZ, RZ, R8 ;  /* 0x000000ffff0f1224 */ /* 0x000fe200078e0008 */
[----:B------:R-:W-:Y:S01]  /*1020*/  IADD3 R9, P5, PT, R16, R161, RZ ;  /* 0x000000a110097210 */ /* 0x000fe20007fbe0ff */
[----:B------:R-:W-:Y:S01]  /*1030*/  IMAD R58, R105, 0x2, R28 ;  /* 0x00000002693a7824 */ /* 0x000fe200078e021c */
[----:B------:R-:W-:-:S02]  /*1040*/  LOP3.LUT R27, R3, 0x68, RZ, 0xfc, !PT ;  /* 0x00000068031b7812 */ /* 0x000fc400078efcff */
[----:B------:R-:W-:Y:S01]  /*1050*/  PRMT R245, RZ, 0x7610, R245 ;  /* 0x00007610fff57816 */ /* 0x000fe200000000f5 */
[----:B------:R1:W2:Y:S01]  /*1060*/  @P4 LDG.E.U8 R183, desc[UR20][R10.64] ;  /* 0x000000140ab74981 */ /* 0x0002a2000c1e1100 */
[----:B------:R-:W-:Y:S01]  /*1070*/  IMAD R90, R105, 0x2, R58 ;  /* 0x00000002695a7824 */ /* 0x000fe200078e023a */
[----:B------:R-:W-:Y:S02]  /*1080*/  PRMT R244, RZ, 0x7610, R244 ;  /* 0x00007610fff47816 */ /* 0x000fe400000000f4 */
[----:B------:R-:W-:Y:S01]  /*1090*/  PRMT R243, RZ, 0x7610, R243 ;  /* 0x00007610fff37816 */ /* 0x000fe200000000f3 */
[----:B------:R3:W4:Y:S01]  /*10a0*/  @P1 LDG.E.U8 R184, desc[UR20][R14.64] ;  /* 0x000000140eb81981 */ /* 0x000722000c1e1100 */
[----:B------:R-:W-:Y:S02]  /*10b0*/  PLOP3.LUT P1, PT, PT, PT, UP1, 0x80, 0x8 ;  /* 0x000000000008781c */ /* 0x000fe40003f2f018 */
[C---:B------:R-:W-:Y:S02]  /*10c0*/  LOP3.LUT R31, R3.reuse, 0x70, RZ, 0xfc, !PT ;  /* 0x00000070031f7812 */ /* 0x040fe400078efcff */
[----:B------:R-:W-:-:S02]  /*10d0*/  LOP3.LUT R33, R3, 0xa, RZ, 0xfc, !PT ;  /* 0x0000000a03217812 */ /* 0x000fc400078efcff */
[----:B------:R-:W-:Y:S02]  /*10e0*/  PRMT R242, RZ, 0x7610, R242 ;  /* 0x00007610fff27816 */ /* 0x000fe400000000f2 */
[----:B------:R-:W-:Y:S02]  /*10f0*/  PRMT R241, RZ, 0x7610, R241 ;  /* 0x00007610fff17816 */ /* 0x000fe400000000f1 */
[C---:B------:R-:W-:Y:S02]  /*1100*/  LOP3.LUT R36, R3.reuse, 0x12, RZ, 0xfc, !PT ;  /* 0x0000001203247812 */ /* 0x040fe400078efcff */
[----:B------:R-:W-:Y:S02]  /*1110*/  PRMT R240, RZ, 0x7610, R240 ;  /* 0x00007610fff07816 */ /* 0x000fe400000000f0 */
[C---:B------:R-:W-:Y:S02]  /*1120*/  LOP3.LUT R37, R3.reuse, 0x1a, RZ, 0xfc, !PT ;  /* 0x0000001a03257812 */ /* 0x040fe400078efcff */
[----:B------:R-:W-:-:S02]  /*1130*/  LOP3.LUT R40, R3, 0x22, RZ, 0xfc, !PT ;  /* 0x0000002203287812 */ /* 0x000fc400078efcff */
[----:B------:R-:W-:Y:S02]  /*1140*/  PRMT R175, RZ, 0x7610, R175 ;  /* 0x00007610ffaf7816 */ /* 0x000fe400000000af */
[----:B------:R-:W-:Y:S02]  /*1150*/  PRMT R228, RZ, 0x7610, R228 ;  /* 0x00007610ffe47816 */ /* 0x000fe400000000e4 */
[----:B------:R-:W-:Y:S02]  /*1160*/  PRMT R229, RZ, 0x7610, R229 ;  /* 0x00007610ffe57816 */ /* 0x000fe400000000e5 */
[C---:B------:R-:W-:Y:S02]  /*1170*/  LOP3.LUT R47, R3.reuse, 0x2a, RZ, 0xfc, !PT ;  /* 0x0000002a032f7812 */ /* 0x040fe400078efcff */
[----:B------:R-:W-:Y:S02]  /*1180*/  LOP3.LUT R49, R3, 0x32, RZ, 0xfc, !PT ;  /* 0x0000003203317812 */ /* 0x000fe400078efcff */
[----:B------:R-:W-:-:S02]  /*1190*/  PRMT R230, RZ, 0x7610, R230 ;  /* 0x00007610ffe67816 */ /* 0x000fc400000000e6 */
[----:B------:R-:W-:Y:S02]  /*11a0*/  PRMT R231, RZ, 0x7610, R231 ;  /* 0x00007610ffe77816 */ /* 0x000fe400000000e7 */
[----:B------:R-:W-:Y:S02]  /*11b0*/  PRMT R232, RZ, 0x7610, R232 ;  /* 0x00007610ffe87816 */ /* 0x000fe400000000e8 */
[----:B------:R-:W-:Y:S02]  /*11c0*/  PRMT R233, RZ, 0x7610, R233 ;  /* 0x00007610ffe97816 */ /* 0x000fe400000000e9 */
[----:B------:R-:W-:Y:S02]  /*11d0*/  PRMT R234, RZ, 0x7610, R234 ;  /* 0x00007610ffea7816 */ /* 0x000fe400000000ea */
[C---:B------:R-:W-:Y:S02]  /*11e0*/  LOP3.LUT R53, R3.reuse, 0x42, RZ, 0xfc, !PT ;  /* 0x0000004203357812 */ /* 0x040fe400078efcff */
[----:B------:R-:W-:-:S02]  /*11f0*/  LOP3.LUT R55, R3, 0x4a, RZ, 0xfc, !PT ;  /* 0x0000004a03377812 */ /* 0x000fc400078efcff */
[----:B------:R-:W-:Y:S02]  /*1200*/  PRMT R236, RZ, 0x7610, R236 ;  /* 0x00007610ffec7816 */ /* 0x000fe400000000ec */
[----:B------:R-:W-:Y:S02]  /*1210*/  PRMT R235, RZ, 0x7610, R235 ;  /* 0x00007610ffeb7816 */ /* 0x000fe400000000eb */
[C---:B------:R-:W-:Y:S02]  /*1220*/  LOP3.LUT R59, R3.reuse, 0x6a, RZ, 0xfc, !PT ;  /* 0x0000006a033b7812 */ /* 0x040fe400078efcff */
[----:B------:R-:W-:Y:S02]  /*1230*/  PRMT R237, RZ, 0x7610, R237 ;  /* 0x00007610ffed7816 */ /* 0x000fe400000000ed */
[----:B------:R-:W-:Y:S02]  /*1240*/  LOP3.LUT R63, R3, 0x72, RZ, 0xfc, !PT ;  /* 0x00000072033f7812 */ /* 0x000fe400078efcff */
[----:B------:R-:W-:-:S02]  /*1250*/  PRMT R239, RZ, 0x7610, R239 ;  /* 0x00007610ffef7816 */ /* 0x000fc400000000ef */
[----:B------:R-:W-:Y:S02]  /*1260*/  PRMT R238, RZ, 0x7610, R238 ;  /* 0x00007610ffee7816 */ /* 0x000fe400000000ee */
[----:B------:R-:W-:Y:S02]  /*1270*/  PRMT R176, RZ, 0x7610, R176 ;  /* 0x00007610ffb07816 */ /* 0x000fe400000000b0 */
[C---:B------:R-:W-:Y:S02]  /*1280*/  LOP3.LUT R68, R3.reuse, 0xc, RZ, 0xfc, !PT ;  /* 0x0000000c03447812 */ /* 0x040fe400078efcff */
[----:B------:R-:W-:Y:S02]  /*1290*/  PRMT R202, RZ, 0x7610, R202 ;  /* 0x00007610ffca7816 */ /* 0x000fe400000000ca */
[----:B------:R-:W-:Y:S02]  /*12a0*/  PRMT R203, RZ, 0x7610, R203 ;  /* 0x00007610ffcb7816 */ /* 0x000fe400000000cb */
[----:B------:R-:W-:-:S02]  /*12b0*/  LOP3.LUT R69, R3, 0x14, RZ, 0xfc, !PT ;  /* 0x0000001403457812 */ /* 0x000fc400078efcff */
[C---:B------:R-:W-:Y:S02]  /*12c0*/  LOP3.LUT R71, R3.reuse, 0x1c, RZ, 0xfc, !PT ;  /* 0x0000001c03477812 */ /* 0x040fe400078efcff */
[----:B------:R-:W-:Y:S02]  /*12d0*/  LOP3.LUT R75, R3, 0x24, RZ, 0xfc, !PT ;  /* 0x00000024034b7812 */ /* 0x000fe400078efcff */
[----:B------:R-:W-:Y:S02]  /*12e0*/  PRMT R204, RZ, 0x7610, R204 ;  /* 0x00007610ffcc7816 */ /* 0x000fe400000000cc */
[----:B------:R-:W-:Y:S02]  /*12f0*/  PRMT R205, RZ, 0x7610, R205 ;  /* 0x00007610ffcd7816 */ /* 0x000fe400000000cd */
[----:B------:R-:W-:Y:S02]  /*1300*/  PRMT R206, RZ, 0x7610, R206 ;  /* 0x00007610ffce7816 */ /* 0x000fe400000000ce */
[----:B------:R-:W-:-:S02]  /*1310*/  PRMT R207, RZ, 0x7610, R207 ;  /* 0x00007610ffcf7816 */ /* 0x000fc400000000cf */
[C---:B------:R-:W-:Y:S02]  /*1320*/  LOP3.LUT R81, R3.reuse, 0x3c, RZ, 0xfc, !PT ;  /* 0x0000003c03517812 */ /* 0x040fe400078efcff */
[----:B------:R-:W-:Y:S02]  /*1330*/  PRMT R209, RZ, 0x7610, R209 ;  /* 0x00007610ffd17816 */ /* 0x000fe400000000d1 */
[----:B------:R-:W-:Y:S02]  /*1340*/  PRMT R208, RZ, 0x7610, R208 ;  /* 0x00007610ffd07816 */ /* 0x000fe400000000d0 */
[----:B------:R-:W-:Y:S02]  /*1350*/  IABS R159, R125 ;  /* 0x0000007d009f7213 */ /* 0x000fe40000000000 */
[----:B------:R-:W-:Y:S02]  /*1360*/  PRMT R212, RZ, 0x7610, R212 ;  /* 0x00007610ffd47816 */ /* 0x000fe400000000d4 */
[----:B------:R-:W-:-:S02]  /*1370*/  LOP3.LUT R89, R3, 0x4c, RZ, 0xfc, !PT ;  /* 0x0000004c03597812 */ /* 0x000fc400078efcff */
[----:B------:R-:W-:Y:S02]  /*1380*/  PRMT R210, RZ, 0x7610, R210 ;  /* 0x00007610ffd27816 */ /* 0x000fe400000000d2 */
[----:B------:R-:W-:Y:S02]  /*1390*/  PRMT R211, RZ, 0x7610, R211 ;  /* 0x00007610ffd37816 */ /* 0x000fe400000000d3 */
[C---:B------:R-:W-:Y:S02]  /*13a0*/  LOP3.LUT R91, R3.reuse, 0x64, RZ, 0xfc, !PT ;  /* 0x00000064035b7812 */ /* 0x040fe400078efcff */
[C---:B------:R-:W-:Y:S02]  /*13b0*/  LOP3.LUT R99, R3.reuse, 0x54, RZ, 0xfc, !PT ;  /* 0x0000005403637812 */ /* 0x040fe400078efcff */
[----:B------:R-:W-:Y:S02]  /*13c0*/  LOP3.LUT R97, R3, 0x5c, RZ, 0xfc, !PT ;  /* 0x0000005c03617812 */ /* 0x000fe400078efcff */
[----:B------:R-:W-:-:S02]  /*13d0*/  PRMT R215, RZ, 0x7610, R215 ;  /* 0x00007610ffd77816 */ /* 0x000fc400000000d7 */
[----:B------:R-:W-:Y:S02]  /*13e0*/  PRMT R216, RZ, 0x7610, R216 ;  /* 0x00007610ffd87816 */ /* 0x000fe400000000d8 */
[----:B------:R-:W-:Y:S02]  /*13f0*/  PRMT R213, RZ, 0x7610, R213 ;  /* 0x00007610ffd57816 */ /* 0x000fe400000000d5 */
[----:B------:R-:W-:Y:S02]  /*1400*/  PRMT R214, RZ, 0x7610, R214 ;  /* 0x00007610ffd67816 */ /* 0x000fe400000000d6 */
[----:B------:R-:W-:Y:S02]  /*1410*/  PRMT R177, RZ, 0x7610, R177 ;  /* 0x00007610ffb17816 */ /* 0x000fe400000000b1 */
[----:B------:R-:W-:Y:S02]  /*1420*/  LOP3.LUT R101, R3, 0x74, RZ, 0xfc, !PT ;  /* 0x0000007403657812 */ /* 0x000fe400078efcff */
[----:B------:R-:W-:Y:S01]  /*1430*/  PRMT R187, RZ, 0x7610, R187 ;  /* 0x00007610ffbb7816 */ /* 0x000fe200000000bb */
[----:B------:R-:W-:Y:S01]  /*1440*/  IMAD.SHL.U32 R12, R12, 0x10, RZ ;  /* 0x000000100c0c7824 */ /* 0x000fe200078e00ff */
[----:B-1----:R-:W-:Y:S01]  /*1450*/  LEA.HI.X.SX32 R10, R16, R162, 0x1, P5 ;  /* 0x000000a2100a7211 */ /* 0x002fe200028f0eff */
[----:B------:R-:W-:Y:S01]  /*1460*/  @P3 IMAD.MOV.U32 R16, RZ, RZ, R9 ;  /* 0x000000ffff103224 */ /* 0x000fe200078e0009 */
[----:B------:R-:W-:Y:S01]  /*1470*/  ISETP.LT.AND P1, PT, R17, UR7, P1 ;  /* 0x0000000711007c0c */ /* 0x000fe20008f21270 */
[C---:B------:R-:W-:Y:S01]  /*1480*/  IMAD R112, R105.reuse, 0x2, R90 ;  /* 0x0000000269707824 */ /* 0x040fe200078e025a */
[----:B------:R-:W-:Y:S01]  /*1490*/  PLOP3.LUT P4, PT, PT, PT, UP1, 0x80, 0x8 ;  /* 0x000000000008781c */ /* 0x000fe20003f8f018 */
[----:B------:R-:W-:Y:S01]  /*14a0*/  @P3 IMAD.MOV.U32 R17, RZ, RZ, R10 ;  /* 0x000000ffff113224 */ /* 0x000fe200078e000a */
[----:B------:R-:W-:Y:S01]  /*14b0*/  IADD3 R11, P5, PT, R18, R161, RZ ;  /* 0x000000a1120b7210 */ /* 0x000fe20007fbe0ff */
[----:B------:R-:W-:Y:S01]  /*14c0*/  IMAD R30, R105, 0x2, R112 ;  /* 0x00000002691e7824 */ /* 0x000fe200078e0270 */
[----:B------:R-:W-:Y:S01]  /*14d0*/  ISETP.LT.AND P4, PT, R13, UR7, P4 ;  /* 0x000000070d007c0c */ /* 0x000fe2000a781270 */
[----:B------:R-:W1:Y:S01]  /*14e0*/  LDCU UR12, c[0x0][0x3b0] ;  /* 0x00007600ff0c77ac */ /* 0x000e620008000800 */
[----:B------:R5:W2:Y:S01]  /*14f0*/  @P3 LDG.E.U8 R185, desc[UR20][R16.64] ;  /* 0x0000001410b93981 */ /* 0x000aa2000c1e1100 */
[----:B---3--:R-:W-:-:S02]  /*1500*/  LOP3.LUT R15, R3, 0x38, RZ, 0xfc, !PT ;  /* 0x00000038030f7812 */ /* 0x008fc400078efcff */
[----:B------:R-:W-:Y:S02]  /*1510*/  PLOP3.LUT P3, PT, PT, PT, UP1, 0x80, 0x8 ;  /* 0x000000000008781c */ /* 0x000fe40003f6f018 */
[-C--:B------:R-:W-:Y:S01]  /*1520*/  LEA.HI.X.SX32 R13, R18, R162.reuse, 0x1, P5 ;  /* 0x000000a2120d7211 */ /* 0x080fe200028f0eff */
[----:B------:R-:W-:Y:S01]  /*1530*/  IMAD R60, R105, 0x2, R30 ;  /* 0x00000002693c7824 */ /* 0x000fe200078e021e */
[CC--:B------:R-:W-:Y:S01]  /*1540*/  IADD3 R14, P5, PT, R20.reuse, R161.reuse, RZ ;  /* 0x000000a1140e7210 */ /* 0x0c0fe20007fbe0ff */
[----:B------:R-:W-:Y:S01]  /*1550*/  @P0 IMAD.MOV.U32 R18, RZ, RZ, R11 ;  /* 0x000000ffff120224 */ /* 0x000fe200078e000b */
[----:B------:R-:W-:Y:S01]  /*1560*/  ISETP.LT.AND P3, PT, R15, UR7, P3 ;  /* 0x000000070f007c0c */ /* 0x000fe20009f61270 */
[----:B------:R-:W-:Y:S01]  /*1570*/  @P0 IMAD.MOV.U32 R19, RZ, RZ, R13 ;  /* 0x000000ffff130224 */ /* 0x000fe200078e000d */
[----:B------:R-:W-:Y:S01]  /*1580*/  LEA.HI.X.SX32 R15, R20, R162, 0x1, P5 ;  /* 0x000000a2140f7211 */ /* 0x000fe200028f0eff */
[----:B------:R-:W-:Y:S01]  /*1590*/  IMAD R92, R105, 0x2, R60 ;  /* 0x00000002695c7824 */ /* 0x000fe200078e023c */
[----:B-----5:R-:W-:-:S02]  /*15a0*/  IADD3 R16, P5, PT, R22, R161, RZ ;  /* 0x000000a116107210 */ /* 0x020fc40007fbe0ff */
[----:B------:R3:W5:Y:S01]  /*15b0*/  @P0 LDG.E.U8 R186, desc[UR20][R18.64] ;  /* 0x0000001412ba0981 */ /* 0x000762000c1e1100 */
[----:B------:R-:W-:Y:S01]  /*15c0*/  IMAD R32, R105, 0x4, R92 ;  /* 0x0000000469207824 */ /* 0x000fe200078e025c */
[----:B------:R-:W-:Y:S02]  /*15d0*/  LEA.HI.X.SX32 R17, R22, R162, 0x1, P5 ;  /* 0x000000a216117211 */ /* 0x000fe400028f0eff */
[----:B------:R-:W2:Y:S01]  /*15e0*/  @P2 LDG.E.U8 R174, desc[UR20][R14.64] ;  /* 0x000000140eae2981 */ /* 0x000ea2000c1e1100 */
[----:B------:R-:W-:Y:S02]  /*15f0*/  PLOP3.LUT P0, PT, PT, PT, UP1, 0x80, 0x8 ;  /* 0x000000000008781c */ /* 0x000fe40003f0f018 */
[----:B------:R-:W-:Y:S01]  /*1600*/  LOP3.LUT R20, R3, 0x40, RZ, 0xfc, !PT ;  /* 0x0000004003147812 */ /* 0x000fe200078efcff */
[----:B------:R-:W-:Y:S01]  /*1610*/  IMAD R62, R105, 0x2, R32 ;  /* 0x00000002693e7824 */ /* 0x000fe200078e0220 */
[----:B------:R-:W-:Y:S01]  /*1620*/  PLOP3.LUT P2, PT, PT, PT, UP1, 0x80, 0x8 ;  /* 0x000000000008781c */ /* 0x000fe20003f4f018 */
[----:B------:R-:W2:Y:S01]  /*1630*/  @P4 LDG.E.U8 R249, desc[UR20][R16.64] ;  /* 0x0000001410f94981 */ /* 0x000ea2000c1e1100 */
[----:B---3--:R-:W-:-:S02]  /*1640*/  IADD3 R18, P5, PT, R24, R161, RZ ;  /* 0x000000a118127210 */ /* 0x008fc40007fbe0ff */
[----:B------:R-:W-:Y:S02]  /*1650*/  ISETP.LT.AND P0, PT, R21, UR7, P0 ;  /* 0x0000000715007c0c */ /* 0x000fe40008701270 */
[----:B------:R-:W-:Y:S02]  /*1660*/  ISETP.LT.AND P2, PT, R20, UR7, P2 ;  /* 0x0000000714007c0c */ /* 0x000fe40009741270 */
[----:B------:R-:W-:Y:S02]  /*1670*/  LOP3.LUT R21, R3, 0x50, RZ, 0xfc, !PT ;  /* 0x0000005003157812 */ /* 0x000fe400078efcff */
[----:B------:R-:W-:Y:S02]  /*1680*/  PLOP3.LUT P4, PT, PT, PT, UP1, 0x80, 0x8 ;  /* 0x000000000008781c */ /* 0x000fe40003f8f018 */
[----:B------:R-:W-:Y:S01]  /*1690*/  LEA.HI.X.SX32 R19, R24, R162, 0x1, P5 ;  /* 0x000000a218137211 */ /* 0x000fe200028f0eff */
[----:B------:R-:W-:Y:S01]  /*16a0*/  IMAD R94, R105, 0x2, R62 ;  /* 0x00000002695e7824 */ /* 0x000fe200078e023e */
[----:B------:R-:W-:-:S02]  /*16b0*/  IADD3 R20, P5, PT, R26, R161, RZ ;  /* 0x000000a11a147210 */ /* 0x000fc40007fbe0ff */
[----:B------:R-:W-:Y:S01]  /*16c0*/  ISETP.LT.AND P4, PT, R21, UR7, P4 ;  /* 0x0000000715007c0c */ /* 0x000fe2000a781270 */
[----:B------:R-:W3:Y:S01]  /*16d0*/  @P1 LDG.E.U8 R248, desc[UR20][R18.64] ;  /* 0x0000001412f81981 */ /* 0x000ee2000c1e1100 */
[-C--:B------:R-:W-:Y:S01]  /*16e0*/  LEA.HI.X.SX32 R21, R26, R162.reuse, 0x1, P5 ;  /* 0x000000a21a157211 */ /* 0x080fe200028f0eff */
[----:B------:R-:W-:Y:S01]  /*16f0*/  IMAD R117, R105, 0x2, R94 ;  /* 0x0000000269757824 */ /* 0x000fe200078e025e */
[C---:B------:R-:W-:Y:S02]  /*1700*/  IADD3 R22, P5, PT, R28.reuse, R161, RZ ;  /* 0x000000a11c167210 */ /* 0x040fe40007fbe0ff */
[----:B------:R-:W-:Y:S01]  /*1710*/  LOP3.LUT R24, R3, 0x60, RZ, 0xfc, !PT ;  /* 0x0000006003187812 */ /* 0x000fe200078efcff */
[----:B------:R-:W2:Y:S01]  /*1720*/  @P3 LDG.E.U8 R247, desc[UR20][R20.64] ;  /* 0x0000001414f73981 */ /* 0x000ea2000c1e1100 */
[----:B------:R-:W-:Y:S01]  /*1730*/  PLOP3.LUT P1, PT, PT, PT, UP1, 0x80, 0x8 ;  /* 0x000000000008781c */ /* 0x000fe20003f2f018 */
[----:B------:R-:W-:Y:S01]  /*1740*/  IMAD R34, R105, 0x2, R117 ;  /* 0x0000000269227824 */ /* 0x000fe200078e0275 */
[----:B------:R-:W-:-:S02]  /*1750*/  LEA.HI.X.SX32 R23, R28, R162, 0x1, P5 ;  /* 0x000000a21c177211 */ /* 0x000fc400028f0eff */
[----:B------:R-:W-:Y:S02]  /*1760*/  PLOP3.LUT P3, PT, PT, PT, UP1, 0x80, 0x8 ;  /* 0x000000000008781c */ /* 0x000fe40003f6f018 */
[----:B------:R-:W-:Y:S01]  /*1770*/  ISETP.LT.AND P1, PT, R24, UR7, P1 ;  /* 0x0000000718007c0c */ /* 0x000fe20008f21270 */
[----:B------:R-:W-:Y:S01]  /*1780*/  IMAD R66, R105, 0x2, R34 ;  /* 0x0000000269427824 */ /* 0x000fe200078e0222 */
[CC--:B------:R-:W-:Y:S01]  /*1790*/  IADD3 R24, P5, PT, R30.reuse, R161.reuse, RZ ;  /* 0x000000a11e187210 */ /* 0x0c0fe20007fbe0ff */
[----:B------:R-:W2:Y:S01]  /*17a0*/  @P2 LDG.E.U8 R246, desc[UR20][R22.64] ;  /* 0x0000001416f62981 */ /* 0x000ea2000c1e1100 */
[----:B------:R-:W-:Y:S02]  /*17b0*/  ISETP.LT.AND P3, PT, R25, UR7, P3 ;  /* 0x0000000719007c0c */ /* 0x000fe40009f61270 */
[----:B------:R-:W-:Y:S02]  /*17c0*/  PLOP3.LUT P2, PT, PT, PT, UP1, 0x80, 0x8 ;  /* 0x000000000008781c */ /* 0x000fe40003f4f018 */
[----:B------:R-:W-:Y:S01]  /*17d0*/  LEA.HI.X.SX32 R25, R30, R162, 0x1, P5 ;  /* 0x000000a21e197211 */ /* 0x000fe200028f0eff */
[----:B------:R-:W-:Y:S01]  /*17e0*/  IMAD R96, R105, 0x2, R66 ;  /* 0x0000000269607824 */ /* 0x000fe200078e0242 */
[----:B------:R-:W-:-:S02]  /*17f0*/  IADD3 R26, P5, PT, R32, R161, RZ ;  /* 0x000000a1201a7210 */ /* 0x000fc40007fbe0ff */
[----:B------:R-:W-:Y:S01]  /*1800*/  ISETP.LT.AND P2, PT, R27, UR7, P2 ;  /* 0x000000071b007c0c */ /* 0x000fe20009741270 */
[----:B------:R-:W2:Y:S01]  /*1810*/  @P0 LDG.E.U8 R245, desc[UR20][R24.64] ;  /* 0x0000001418f50981 */ /* 0x000ea2000c1e1100 */
[----:B------:R-:W-:Y:S01]  /*1820*/  LEA.HI.X.SX32 R27, R32, R162, 0x1, P5 ;  /* 0x000000a2201b7211 */ /* 0x000fe200028f0eff */
[----:B------:R-:W-:-:S04]  /*1830*/  IMAD R32, R105, 0x4, R96 ;  /* 0x0000000469207824 */ /* 0x000fc800078e0260 */
[C---:B------:R-:W-:Y:S01]  /*1840*/  IMAD R72, R105.reuse, 0x2, R32 ;  /* 0x0000000269487824 */ /* 0x040fe200078e0220 */
[C---:B------:R-:W-:Y:S01]  /*1850*/  IADD3 R28, P5, PT, R34.reuse, R161, RZ ;  /* 0x000000a1221c7210 */ /* 0x040fe20007fbe0ff */
[----:B------:R-:W2:Y:S02]  /*1860*/  @P4 LDG.E.U8 R244, desc[UR20][R26.64] ;  /* 0x000000141af44981 */ /* 0x000ea4000c1e1100 */
[----:B------:R-:W-:Y:S01]  /*1870*/  IMAD R98, R105, 0x2, R72 ;  /* 0x0000000269627824 */ /* 0x000fe200078e0248 */
[----:B------:R-:W-:-:S03]  /*1880*/  LEA.HI.X.SX32 R29, R34, R162, 0x1, P5 ;  /* 0x000000a2221d7211 */ /* 0x000fc600028f0eff */
[----:B------:R-:W-:Y:S01]  /*1890*/  IMAD R116, R105, 0x2, R98 ;  /* 0x0000000269747824 */ /* 0x000fe200078e0262 */
[----:B------:R-:W-:Y:S01]  /*18a0*/  LOP3.LUT R30, R3, 0x2, RZ, 0xfc, !PT ;  /* 0x00000002031e7812 */ /* 0x000fe200078efcff */
[----:B------:R-:W2:Y:S02]  /*18b0*/  @P3 LDG.E.U8 R243, desc[UR20][R28.64] ;  /* 0x000000141cf33981 */ /* 0x000ea4000c1e1100 */
[----:B------:R-:W-:Y:S01]  /*18c0*/  IMAD R34, R105, 0x2, R116 ;  /* 0x0000000269227824 */ /* 0x000fe200078e0274 */
[----:B------:R-:W-:-:S03]  /*18d0*/  PLOP3.LUT P0, PT, PT, PT, UP1, 0x80, 0x8 ;  /* 0x000000000008781c */ /* 0x000fc60003f0f018 */
[C---:B------:R-:W-:Y:S01]  /*18e0*/  IMAD R76, R105.reuse, 0x2, R34 ;  /* 0x00000002694c7824 */ /* 0x040fe200078e0222 */
[----:B------:R-:W-:Y:S02]  /*18f0*/  PLOP3.LUT P4, PT, PT, PT, UP1, 0x80, 0x8 ;  /* 0x000000000008781c */ /* 0x000fe40003f8f018 */
[----:B------:R-:W-:Y:S01]  /*1900*/  ISETP.LT.AND P0, PT, R30, UR7, P0 ;  /* 0x000000071e007c0c */ /* 0x000fe20008701270 */
[----:B------:R-:W-:Y:S01]  /*1910*/  IMAD R100, R105, 0x2, R76 ;  /* 0x0000000269647824 */ /* 0x000fe200078e024c */
[C---:B------:R-:W-:Y:S02]  /*1920*/  IADD3 R30, P5, PT, R32.reuse, R161, RZ ;  /* 0x000000a1201e7210 */ /* 0x040fe40007fbe0ff */
[----:B------:R-:W-:Y:S01]  /*1930*/  ISETP.LT.AND P4, PT, R31, UR7, P4 ;  /* 0x000000071f007c0c */ /* 0x000fe2000a781270 */
[----:B------:R-:W-:Y:S01]  /*1940*/  IMAD R64, R105, 0x4, R100 ;  /* 0x0000000469407824 */ /* 0x000fe200078e0264 */
[----:B------:R-:W-:Y:S02]  /*1950*/  PLOP3.LUT P3, PT, PT, PT, UP1, 0x80, 0x8 ;  /* 0x000000000008781c */ /* 0x000fe40003f6f018 */
[----:B------:R-:W-:-:S02]  /*1960*/  LEA.HI.X.SX32 R31, R32, R162, 0x1, P5 ;  /* 0x000000a2201f7211 */ /* 0x000fc400028f0eff */
[CC--:B------:R-:W-:Y:S02]  /*1970*/  IADD3 R32, P5, PT, R34.reuse, R161.reuse, RZ ;  /* 0x000000a122207210 */ /* 0x0c0fe40007fbe0ff */
[----:B------:R-:W-:Y:S01]  /*1980*/  ISETP.LT.AND P3, PT, R33, UR7, P3 ;  /* 0x0000000721007c0c */ /* 0x000fe20009f61270 */
[----:B------:R-:W2:Y:S01]  /*1990*/  @P1 LDG.E.U8 R242, desc[UR20][R30.64] ;  /* 0x000000141ef21981 */ /* 0x000ea2000c1e1100 */
[-C--:B------:R-:W-:Y:S02]  /*19a0*/  LEA.HI.X.SX32 R33, R34, R162.reuse, 0x1, P5 ;  /* 0x000000a222217211 */ /* 0x080fe400028f0eff */
[C---:B------:R-:W-:Y:S02]  /*19b0*/  IADD3 R34, P5, PT, R64.reuse, R161, RZ ;  /* 0x000000a140227210 */ /* 0x040fe40007fbe0ff */
[----:B------:R-:W-:Y:S01]  /*19c0*/  PLOP3.LUT P1, PT, PT, PT, UP1, 0x80, 0x8 ;  /* 0x000000000008781c */ /* 0x000fe20003f2f018 */
[----:B------:R-:W2:Y:S01]  /*19d0*/  @P2 LDG.E.U8 R241, desc[UR20][R32.64] ;  /* 0x0000001420f12981 */ /* 0x000ea2000c1e1100 */
[----:B------:R-:W-:-:S02]  /*19e0*/  LEA.HI.X.SX32 R35, R64, R162, 0x1, P5 ;  /* 0x000000a240237211 */ /* 0x000fc400028f0eff */
[----:B------:R-:W-:Y:S02]  /*19f0*/  PLOP3.LUT P2, PT, PT, PT, UP1, 0x80, 0x8 ;  /* 0x000000000008781c */ /* 0x000fe40003f4f018 */
[----:B------:R-:W-:Y:S01]  /*1a00*/  ISETP.LT.AND P1, PT, R36, UR7, P1 ;  /* 0x0000000724007c0c */ /* 0x000fe20008f21270 */
[----:B------:R-:W2:Y:S01]  /*1a10*/  @P4 LDG.E.U8 R240, desc[UR20][R34.64] ;  /* 0x0000001422f04981 */ /* 0x000ea2000c1e1100 */
[-C--:B------:R-:W-:Y:S02]  /*1a20*/  IADD3 R36, P5, PT, R38, R161.reuse, RZ ;  /* 0x000000a126247210 */ /* 0x080fe40007fbe0ff */
[----:B------:R-:W-:Y:S02]  /*1a30*/  ISETP.LT.AND P2, PT, R37, UR7, P2 ;  /* 0x0000000725007c0c */ /* 0x000fe40009741270 */
[----:B------:R-:W-:Y:S02]  /*1a40*/  IADD3 R37, P4, PT, R42, R161, RZ ;  /* 0x000000a12a257210 */ /* 0x000fe40007f9e0ff */
[----:B------:R-:W-:-:S02]  /*1a50*/  LEA.HI.X.SX32 R38, R38, R162, 0x1, P5 ;  /* 0x000000a226267211 */ /* 0x000fc400028f0eff */
[----:B------:R-:W-:Y:S02]  /*1a60*/  PLOP3.LUT P5, PT, PT, PT, UP1, 0x80, 0x8 ;  /* 0x000000000008781c */ /* 0x000fe40003faf018 */
[-C--:B------:R-:W-:Y:S01]  /*1a70*/  LEA.HI.X.SX32 R39, R42, R162.reuse, 0x1, P4 ;  /* 0x000000a22a277211 */ /* 0x080fe200020f0eff */
[----:B------:R-:W-:Y:S01]  /*1a80*/  @P0 IMAD.MOV.U32 R42, RZ, RZ, R36 ;  /* 0x000000ffff2a0224 */ /* 0x000fe200078e0024 */
[----:B------:R-:W-:Y:S01]  /*1a90*/  ISETP.LT.AND P4, PT, R40, UR7, P5 ;  /* 0x0000000728007c0c */ /* 0x000fe2000af81270 */
[----:B------:R-:W-:Y:S01]  /*1aa0*/  @P0 IMAD.MOV.U32 R43, RZ, RZ, R38 ;  /* 0x000000ffff2b0224 */ /* 0x000fe200078e0026 */
[C---:B------:R-:W-:Y:S01]  /*1ab0*/  IADD3 R40, P5, PT, R46.reuse, R161, RZ ;  /* 0x000000a12e287210 */ /* 0x040fe20007fbe0ff */
[----:B------:R-:W-:Y:S02]  /*1ac0*/  @P3 IMAD.MOV.U32 R44, RZ, RZ, R37 ;  /* 0x000000ffff2c3224 */ /* 0x000fe400078e0025 */
[----:B------:R-:W-:Y:S01]  /*1ad0*/  @P3 IMAD.MOV.U32 R45, RZ, RZ, R39 ;  /* 0x000000ffff2d3224 */ /* 0x000fe200078e0027 */
[----:B------:R-:W-:Y:S01]  /*1ae0*/  LEA.HI.X.SX32 R41, R46, R162, 0x1, P5 ;  /* 0x000000a22e297211 */ /* 0x000fe200028f0eff */
[----:B------:R0:W2:Y:S04]  /*1af0*/  @P0 LDG.E.U8 R175, desc[UR20][R42.64] ;  /* 0x000000142aaf0981 */ /* 0x0000a8000c1e1100 */
[----:B------:R1:W2:Y:S01]  /*1b00*/  @P3 LDG.E.U8 R228, desc[UR20][R44.64] ;  /* 0x000000142ce43981 */ /* 0x0002a2000c1e1100 */
[----:B------:R-:W-:-:S03]  /*1b10*/  PLOP3.LUT P3, PT, PT, PT, UP1, 0x80, 0x8 ;  /* 0x000000000008781c */ /* 0x000fc60003f6f018 */
[----:B------:R-:W2:Y:S01]  /*1b20*/  @P1 LDG.E.U8 R229, desc[UR20][R40.64] ;  /* 0x0000001428e51981 */ /* 0x000ea2000c1e1100 */
[-C--:B0-----:R-:W-:Y:S02]  /*1b30*/  IADD3 R42, P5, PT, R48, R161.reuse, RZ ;  /* 0x000000a1302a7210 */ /* 0x081fe40007fbe0ff */
[----:B------:R-:W-:Y:S02]  /*1b40*/  IADD3 R43, P1, PT, R50, R161, RZ ;  /* 0x000000a1322b7210 */ /* 0x000fe40007f3e0ff */
[----:B-1----:R-:W-:Y:S02]  /*1b50*/  LEA.HI.X.SX32 R44, R48, R162, 0x1, P5 ;  /* 0x000000a2302c7211 */ /* 0x002fe400028f0eff */
[----:B------:R-:W-:Y:S02]  /*1b60*/  PLOP3.LUT P0, PT, PT, PT, UP1, 0x80, 0x8 ;  /* 0x000000000008781c */ /* 0x000fe40003f0f018 */
[----:B------:R-:W-:Y:S02]  /*1b70*/  LOP3.LUT R46, R3, 0x3a, RZ, 0xfc, !PT ;  /* 0x0000003a032e7812 */ /* 0x000fe400078efcff */
[----:B------:R-:W-:-:S02]  /*1b80*/  PLOP3.LUT P5, PT, PT, PT, UP1, 0x80, 0x8 ;  /* 0x000000000008781c */ /* 0x000fc40003faf018 */
[----:B------:R-:W-:Y:S02]  /*1b90*/  ISETP.LT.AND P3, PT, R47, UR7, P3 ;  /* 0x000000072f007c0c */ /* 0x000fe40009f61270 */
[-C--:B------:R-:W-:Y:S01]  /*1ba0*/  LEA.HI.X.SX32 R45, R50, R162.reuse, 0x1, P1 ;  /* 0x000000a2322d7211 */ /* 0x080fe200008f0eff */
[----:B------:R-:W-:Y:S01]  /*1bb0*/  @P2 IMAD.MOV.U32 R48, RZ, RZ, R42 ;  /* 0x000000ffff302224 */ /* 0x000fe200078e002a */
[----:B------:R-:W-:Y:S01]  /*1bc0*/  ISETP.LT.AND P0, PT, R49, UR7, P0 ;  /* 0x0000000731007c0c */ /* 0x000fe20008701270 */
[----:B------:R-:W-:Y:S01]  /*1bd0*/  @P2 IMAD.MOV.U32 R49, RZ, RZ, R44 ;  /* 0x000000ffff312224 */ /* 0x000fe200078e002c */
[----:B------:R-:W-:Y:S02]  /*1be0*/  ISETP.LT.AND P1, PT, R46, UR7, P5 ;  /* 0x000000072e007c0c */ /* 0x000fe4000af21270 */
[C---:B------:R-:W-:Y:S01]  /*1bf0*/  IADD3 R46, P5, PT, R52.reuse, R161, RZ ;  /* 0x000000a1342e7210 */ /* 0x040fe20007fbe0ff */
[----:B------:R-:W-:Y:S01]  /*1c00*/  @P4 IMAD.MOV.U32 R50, RZ, RZ, R43 ;  /* 0x000000ffff324224 */ /* 0x000fe200078e002b */
[----:B------:R0:W2:Y:S01]  /*1c10*/  @P2 LDG.E.U8 R230, desc[UR20][R48.64] ;  /* 0x0000001430e62981 */ /* 0x0000a2000c1e1100 */
[----:B------:R-:W-:Y:S01]  /*1c20*/  @P4 IMAD.MOV.U32 R51, RZ, RZ, R45 ;  /* 0x000000ffff334224 */ /* 0x000fe200078e002d */
[----:B------:R-:W-:-:S04]  /*1c30*/  LEA.HI.X.SX32 R47, R52, R162, 0x1, P5 ;  /* 0x000000a2342f7211 */ /* 0x000fc800028f0eff */
[----:B------:R1:W2:Y:S01]  /*1c40*/  @P4 LDG.E.U8 R231, desc[UR20][R50.64] ;  /* 0x0000001432e74981 */ /* 0x0002a2000c1e1100 */
[----:B0-----:R-:W-:-:S03]  /*1c50*/  IADD3 R48, P5, PT, R54, R161, RZ ;  /* 0x000000a136307210 */ /* 0x001fc60007fbe0ff */
[----:B------:R-:W2:Y:S01]  /*1c60*/  @P3 LDG.E.U8 R232, desc[UR20][R46.64] ;  /* 0x000000142ee83981 */ /* 0x000ea2000c1e1100 */
[----:B------:R-:W-:Y:S02]  /*1c70*/  IADD3 R49, P3, PT, R56, R161, RZ ;  /* 0x000000a138317210 */ /* 0x000fe40007f7e0ff */
[-C--:B-1----:R-:W-:Y:S02]  /*1c80*/  LEA.HI.X.SX32 R50, R54, R162.reuse, 0x1, P5 ;  /* 0x000000a236327211 */ /* 0x082fe400028f0eff */
[----:B------:R-:W-:Y:S01]  /*1c90*/  LEA.HI.X.SX32 R51, R56, R162, 0x1, P3 ;  /* 0x000000a238337211 */ /* 0x000fe200018f0eff */
[----:B------:R-:W-:Y:S02]  /*1ca0*/  @P0 IMAD.MOV.U32 R56, RZ, RZ, R48 ;  /* 0x000000ffff380224 */ /* 0x000fe400078e0030 */
[----:B------:R-:W-:Y:S01]  /*1cb0*/  @P0 IMAD.MOV.U32 R57, RZ, RZ, R50 ;  /* 0x000000ffff390224 */ /* 0x000fe200078e0032 */
[----:B------:R-:W-:-:S04]  /*1cc0*/  PLOP3.LUT P2, PT, PT, PT, UP1, 0x80, 0x8 ;  /* 0x000000000008781c */ /* 0x000fc80003f4f018 */
[----:B------:R0:W2:Y:S01]  /*1cd0*/  @P0 LDG.E.U8 R233, desc[UR20][R56.64] ;  /* 0x0000001438e90981 */ /* 0x0000a2000c1e1100 */
[----:B------:R-:W-:Y:S02]  /*1ce0*/  LOP3.LUT R52, R3, 0x52, RZ, 0xfc, !PT ;  /* 0x0000005203347812 */ /* 0x000fe400078efcff */
[----:B------:R-:W-:Y:S02]  /*1cf0*/  PLOP3.LUT P5, PT, PT, PT, UP1, 0x80, 0x8 ;  /* 0x000000000008781c */ /* 0x000fe40003faf018 */
[----:B------:R-:W-:Y:S01]  /*1d00*/  PLOP3.LUT P4, PT, PT, PT, UP1, 0x80, 0x8 ;  /* 0x000000000008781c */ /* 0x000fe20003f8f018 */
[----:B0-----:R-:W-:Y:S02]  /*1d10*/  @P1 IMAD.MOV.U32 R56, RZ, RZ, R49 ;  /* 0x000000ffff381224 */ /* 0x001fe400078e0031 */
[----:B------:R-:W-:Y:S01]  /*1d20*/  @P1 IMAD.MOV.U32 R57, RZ, RZ, R51 ;  /* 0x000000ffff391224 */ /* 0x000fe200078e0033 */
[----:B------:R-:W-:Y:S02]  /*1d30*/  ISETP.LT.AND P2, PT, R53, UR7, P2 ;  /* 0x0000000735007c0c */ /* 0x000fe40009741270 */
[----:B------:R-:W-:-:S02]  /*1d40*/  ISETP.LT.AND P3, PT, R52, UR7, P5 ;  /* 0x0000000734007c0c */ /* 0x000fc4000af61270 */
[----:B------:R0:W2:Y:S01]  /*1d50*/  @P1 LDG.E.U8 R234, desc[UR20][R56.64] ;  /* 0x0000001438ea1981 */ /* 0x0000a2000c1e1100 */
[----:B------:R-:W-:Y:S02]  /*1d60*/  LOP3.LUT R53, R3, 0x5a, RZ, 0xfc, !PT ;  /* 0x0000005a03357812 */ /* 0x000fe400078efcff */
[----:B------:R-:W-:Y:S02]  /*1d70*/  PLOP3.LUT P1, PT, PT, PT, UP1, 0x80, 0x8 ;  /* 0x000000000008781c */ /* 0x000fe40003f2f018 */
[----:B------:R-:W-:Y:S02]  /*1d80*/  IADD3 R52, P5, PT, R58, R161, RZ ;  /* 0x000000a13a347210 */ /* 0x000fe40007fbe0ff */
[----:B------:R-:W-:Y:S02]  /*1d90*/  ISETP.LT.AND P4, PT, R55, UR7, P4 ;  /* 0x0000000737007c0c */ /* 0x000fe4000a781270 */
[----:B------:R-:W-:Y:S02]  /*1da0*/  ISETP.LT.AND P1, PT, R53, UR7, P1 ;  /* 0x0000000735007c0c */ /* 0x000fe40008f21270 */
[----:B------:R-:W-:-:S02]  /*1db0*/  LOP3.LUT R55, R3, 0x62, RZ, 0xfc, !PT ;  /* 0x0000006203377812 */ /* 0x000fc400078efcff */
[----:B------:R-:W-:Y:S02]  /*1dc0*/  PLOP3.LUT P0, PT, PT, PT, UP1, 0x80, 0x8 ;  /* 0x000000000008781c */ /* 0x000fe40003f0f018 */
[-C--:B------:R-:W-:Y:S01]  /*1dd0*/  LEA.HI.X.SX32 R53, R58, R162.reuse, 0x1, P5 ;  /* 0x000000a23a357211 */ /* 0x080fe200028f0eff */
[----:B------:R-:W-:Y:S01]  /*1de0*/  IMAD R86, R105, 0x2, R64 ;  /* 0x0000000269567824 */ /* 0x000fe200078e0240 */
[CC--:B------:R-:W-:Y:S02]  /*1df0*/  IADD3 R54, P5, PT, R60.reuse, R161.reuse, RZ ;  /* 0x000000a13c367210 */ /* 0x0c0fe40007fbe0ff */
[----:B------:R-:W-:Y:S01]  /*1e00*/  ISETP.LT.AND P0, PT, R55, UR7, P0 ;  /* 0x0000000737007c0c */ /* 0x000fe20008701270 */
[C---:B------:R-:W-:Y:S01]  /*1e10*/  IMAD R106, R105.reuse, 0x2, R86 ;  /* 0x00000002696a7824 */ /* 0x040fe200078e0256 */
[----:B------:R-:W-:Y:S01]  /*1e20*/  LEA.HI.X.SX32 R55, R60, R162, 0x1, P5 ;  /* 0x000000a23c377211 */ /* 0x000fe200028f0eff */
[----:B------:R-:W2:Y:S01]  /*1e30*/  @P2 LDG.E.U8 R235, desc[UR20][R52.64] ;  /* 0x0000001434eb2981 */ /* 0x000ea2000c1e1100 */
[----:B0-----:R-:W-:Y:S01]  /*1e40*/  IADD3 R57, P5, PT, R62, R161, RZ ;  /* 0x000000a13e397210 */ /* 0x001fe20007fbe0ff */
[----:B------:R-:W-:Y:S01]  /*1e50*/  IMAD R163, R105, 0x2, R106 ;  /* 0x0000000269a37824 */ /* 0x000fe200078e026a */
[----:B------:R-:W-:Y:S01]  /*1e60*/  LOP3.LUT R56, R3, 0x78, RZ, 0xfc, !PT ;  /* 0x0000007803387812 */ /* 0x000fe200078efcff */
[----:B------:R-:W2:Y:S01]  /*1e70*/  @P4 LDG.E.U8 R236, desc[UR20][R54.64] ;  /* 0x0000001436ec4981 */ /* 0x000ea2000c1e1100 */
[----:B------:R-:W-:-:S02]  /*1e80*/  PLOP3.LUT P4, PT, PT, PT, UP1, 0x80, 0x8 ;  /* 0x000000000008781c */ /* 0x000fc40003f8f018 */
[----:B------:R-:W-:Y:S01]  /*1e90*/  LEA.HI.X.SX32 R58, R62, R162, 0x1, P5 ;  /* 0x000000a23e3a7211 */ /* 0x000fe200028f0eff */
[----:B------:R-:W-:Y:S01]  /*1ea0*/  IMAD R108, R105, 0x2, R163 ;  /* 0x00000002696c7824 */ /* 0x000fe200078e02a3 */
[----:B------:R-:W-:Y:S02]  /*1eb0*/  PLOP3.LUT P2, PT, PT, PT, UP1, 0x80, 0x8 ;  /* 0x000000000008781c */ /* 0x000fe40003f4f018 */
[----:B------:R-:W-:Y:S01]  /*1ec0*/  ISETP.LT.AND P4, PT, R56, UR7, P4 ;  /* 0x0000000738007c0c */ /* 0x000fe2000a781270 */
[----:B------:R-:W-:Y:S01]  /*1ed0*/  @P3 IMAD.MOV.U32 R64, RZ, RZ, R57 ;  /* 0x000000ffff403224 */ /* 0x000fe200078e0039 */
[----:B------:R-:W-:Y:S01]  /*1ee0*/  ISETP.LT.AND P2, PT, R59, UR7, P2 ;  /* 0x000000073b007c0c */ /* 0x000fe20009741270 */
[----:B------:R-:W-:Y:S01]  /*1ef0*/  @P3 IMAD.MOV.U32 R65, RZ, RZ, R58 ;  /* 0x000000ffff413224 */ /* 0x000fe200078e003a */
[----:B------:R-:W-:-:S04]  /*1f00*/  IADD3 R59, P5, PT, R108, R161, RZ ;  /* 0x000000a16c3b7210 */ /* 0x000fc80007fbe0ff */
[----:B------:R0:W2:Y:S01]  /*1f10*/  @P3 LDG.E.U8 R237, desc[UR20][R64.64] ;  /* 0x0000001440ed3981 */ /* 0x0000a2000c1e1100 */
[-C--:B------:R-:W-:Y:S02]  /*1f20*/  IADD3 R60, P3, PT, R66, R161.reuse, RZ ;  /* 0x000000a1423c7210 */ /* 0x080fe40007f7e0ff */
[-C--:B------:R-:W-:Y:S02]  /*1f30*/  LEA.HI.X.SX32 R61, R108, R162.reuse, 0x1, P5 ;  /* 0x000000a26c3d7211 */ /* 0x080fe400028f0eff */
[----:B------:R-:W-:Y:S02]  /*1f40*/  PLOP3.LUT P5, PT, PT, PT, UP1, 0x80, 0x8 ;  /* 0x000000000008781c */ /* 0x000fe40003faf018 */
[----:B------:R-:W-:Y:S01]  /*1f50*/  LEA.HI.X.SX32 R62, R66, R162, 0x1, P3 ;  /* 0x000000a2423e7211 */ /* 0x000fe200018f0eff */
[----:B------:R-:W-:Y:S01]  /*1f60*/  @P4 IMAD.MOV.U32 R66, RZ, RZ, R59 ;  /* 0x000000ffff424224 */ /* 0x000fe200078e003b */
[----:B------:R-:W-:Y:S01]  /*1f70*/  ISETP.LT.AND P3, PT, R63, UR7, P5 ;  /* 0x000000073f007c0c */ /* 0x000fe2000af61270 */
[----:B------:R-:W-:Y:S01]  /*1f80*/  @P4 IMAD.MOV.U32 R67, RZ, RZ, R61 ;  /* 0x000000ffff434224 */ /* 0x000fe200078e003d */
[----:B------:R-:W-:-:S02]  /*1f90*/  IADD3 R63, P5, PT, R72, R161, RZ ;  /* 0x000000a1483f7210 */ /* 0x000fc40007fbe0ff */
[----:B0-----:R-:W-:Y:S02]  /*1fa0*/  LOP3.LUT R65, R3, 0x4, RZ, 0xfc, !PT ;  /* 0x0000000403417812 */ /* 0x001fe400078efcff */
[----:B------:R0:W2:Y:S01]  /*1fb0*/  @P4 LDG.E.U8 R239, desc[UR20][R66.64] ;  /* 0x0000001442ef4981 */ /* 0x0000a2000c1e1100 */
[----:B------:R-:W-:Y:S02]  /*1fc0*/  PLOP3.LUT P4, PT, PT, PT, UP1, 0x80, 0x8 ;  /* 0x000000000008781c */ /* 0x000fe40003f8f018 */
[----:B------:R-:W-:Y:S01]  /*1fd0*/  LEA.HI.X.SX32 R64, R72, R162, 0x1, P5 ;  /* 0x000000a248407211 */ /* 0x000fe200028f0eff */
[----:B------:R-:W-:Y:S01]  /*1fe0*/  @P0 IMAD.MOV.U32 R72, RZ, RZ, R63 ;  /* 0x000000ffff480224 */ /* 0x000fe200078e003f */
[----:B------:R-:W-:Y:S02]  /*1ff0*/  ISETP.LT.AND P4, PT, R65, UR7, P4 ;  /* 0x0000000741007c0c */ /* 0x000fe4000a781270 */
[----:B------:R-:W-:Y:S01]  /*2000*/  IADD3 R65, P5, PT, R76, R161, RZ ;  /* 0x000000a14c417210 */ /* 0x000fe20007fbe0ff */
[----:B------:R-:W-:-:S02]  /*2010*/  @P0 IMAD.MOV.U32 R73, RZ, RZ, R64 ;  /* 0x000000ffff490224 */ /* 0x000fc400078e0040 */
[----:B0-----:R-:W-:Y:S02]  /*2020*/  @P1 IMAD.MOV.U32 R66, RZ, RZ, R60 ;  /* 0x000000ffff421224 */ /* 0x001fe400078e003c */
[----:B------:R-:W-:Y:S01]  /*2030*/  @P1 IMAD.MOV.U32 R67, RZ, RZ, R62 ;  /* 0x000000ffff431224 */ /* 0x000fe200078e003e */
[----:B------:R-:W2:Y:S04]  /*2040*/  @P0 LDG.E.U8 R176, desc[UR20][R72.64] ;  /* 0x0000001448b00981 */ /* 0x000ea8000c1e1100 */
[----:B------:R0:W2:Y:S01]  /*2050*/  @P1 LDG.E.U8 R238, desc[UR20][R66.64] ;  /* 0x0000001442ee1981 */ /* 0x0000a2000c1e1100 */
[----:B------:R-:W-:-:S04]  /*2060*/  PLOP3.LUT P1, PT, PT, PT, UP1, 0x80, 0x8 ;  /* 0x000000000008781c */ /* 0x000fc80003f2f018 */
[----:B------:R-:W-:Y:S02]  /*2070*/  ISETP.LT.AND P1, PT, R68, UR7, P1 ;  /* 0x0000000744007c0c */ /* 0x000fe40008f21270 */
[-C--:B0-----:R-:W-:Y:S02]  /*2080*/  LEA.HI.X.SX32 R67, R76, R162.reuse, 0x1, P5 ;  /* 0x000000a24c437211 */ /* 0x081fe400028f0eff */
[C---:B------:R-:W-:Y:S01]  /*2090*/  IADD3 R66, P0, PT, R86.reuse, R161, RZ ;  /* 0x000000a156427210 */ /* 0x040fe20007f1e0ff */
[----:B------:R-:W-:Y:S02]  /*20a0*/  @P2 IMAD.MOV.U32 R72, RZ, RZ, R65 ;  /* 0x000000ffff482224 */ /* 0x000fe400078e0041 */
[----:B------:R-:W-:Y:S01]  /*20b0*/  @P2 IMAD.MOV.U32 R73, RZ, RZ, R67 ;  /* 0x000000ffff492224 */ /* 0x000fe200078e0043 */
[----:B------:R-:W-:Y:S02]  /*20c0*/  LEA.HI.X.SX32 R68, R86, R162, 0x1, P0 ;  /* 0x000000a256447211 */ /* 0x000fe400000f0eff */
[----:B------:R-:W-:-:S02]  /*20d0*/  PLOP3.LUT P5, PT, PT, PT, UP1, 0x80, 0x8 ;  /* 0x000000000008781c */ /* 0x000fc40003faf018 */
[----:B------:R0:W2:Y:S02]  /*20e0*/  @P2 LDG.E.U8 R202, desc[UR20][R72.64] ;  /* 0x0000001448ca2981 */ /* 0x0000a4000c1e1100 */
[----:B------:R-:W-:Y:S02]  /*20f0*/  ISETP.LT.AND P0, PT, R69, UR7, P5 ;  /* 0x0000000745007c0c */ /* 0x000fe4000af01270 */
[----:B------:R-:W-:Y:S01]  /*2100*/  PLOP3.LUT P5, PT, PT, PT, UP1, 0x80, 0x8 ;  /* 0x000000000008781c */ /* 0x000fe20003faf018 */
[----:B0-----:R-:W-:Y:S02]  /*2110*/  @P3 IMAD.MOV.U32 R72, RZ, RZ, R66 ;  /* 0x000000ffff483224 */ /* 0x001fe400078e0042 */
[----:B------:R-:W-:-:S05]  /*2120*/  @P3 IMAD.MOV.U32 R73, RZ, RZ, R68 ;  /* 0x000000ffff493224 */ /* 0x000fca00078e0044 */
[----:B------:R0:W2:Y:S01]  /*2130*/  @P3 LDG.E.U8 R203, desc[UR20][R72.64] ;  /* 0x0000001448cb3981 */ /* 0x0000a2000c1e1100 */
[CC--:B------:R-:W-:Y:S02]  /*2140*/  IADD3 R69, P3, PT, R70.reuse, R161.reuse, RZ ;  /* 0x000000a146457210 */ /* 0x0c0fe40007f7e0ff */
[----:B------:R-:W-:Y:S02]  /*2150*/  ISETP.LT.AND P5, PT, R71, UR7, P5 ;  /* 0x0000000747007c0c */ /* 0x000fe4000afa1270 */
[-C--:B------:R-:W-:Y:S02]  /*2160*/  LEA.HI.X.SX32 R70, R70, R162.reuse, 0x1, P3 ;  /* 0x000000a246467211 */ /* 0x080fe400018f0eff */
[CC--:B------:R-:W-:Y:S02]  /*2170*/  IADD3 R71, P3, PT, R78.reuse, R161.reuse, RZ ;  /* 0x000000a14e477210 */ /* 0x0c0fe40007f7e0ff */
[----:B------:R-:W-:Y:S02]  /*2180*/  PLOP3.LUT P2, PT, PT, PT, UP1, 0x80, 0x8 ;  /* 0x000000000008781c */ /* 0x000fe40003f4f018 */
[----:B0-----:R-:W-:Y:S01]  /*2190*/  LEA.HI.X.SX32 R73, R78, R162, 0x1, P3 ;  /* 0x000000a24e497211 */ /* 0x001fe200018f0eff */
[----:B------:R-:W-:Y:S01]  /*21a0*/  @P4 IMAD.MOV.U32 R76, RZ, RZ, R69 ;  /* 0x000000ffff4c4224 */ /* 0x000fe200078e0045 */
[----:B------:R-:W-:Y:S01]  /*21b0*/  ISETP.LT.AND P2, PT, R75, UR7, P2 ;  /* 0x000000074b007c0c */ /* 0x000fe20009741270 */
[----:B------:R-:W-:Y:S01]  /*21c0*/  @P4 IMAD.MOV.U32 R77, RZ, RZ, R70 ;  /* 0x000000ffff4d4224 */ /* 0x000fe200078e0046 */
[----:B------:R-:W-:Y:S01]  /*21d0*/  LOP3.LUT R75, R3, 0x2c, RZ, 0xfc, !PT ;  /* 0x0000002c034b7812 */ /* 0x000fe200078efcff */
[----:B------:R-:W-:Y:S01]  /*21e0*/  @P1 IMAD.MOV.U32 R78, RZ, RZ, R71 ;  /* 0x000000ffff4e1224 */ /* 0x000fe200078e0047 */
[----:B------:R-:W-:Y:S01]  /*21f0*/  PLOP3.LUT P3, PT, PT, PT, UP1, 0x80, 0x8 ;  /* 0x000000000008781c */ /* 0x000fe20003f6f018 */
[----:B------:R-:W-:Y:S01]  /*2200*/  @P1 IMAD.MOV.U32 R79, RZ, RZ, R73 ;  /* 0x000000ffff4f1224 */ /* 0x000fe200078e0049 */
[----:B------:R0:W2:Y:S01]  /*2210*/  @P4 LDG.E.U8 R204, desc[UR20][R76.64] ;  /* 0x000000144ccc4981 */ /* 0x0000a2000c1e1100 */
[----:B------:R-:W-:-:S02]  /*2220*/  IADD3 R72, P4, PT, R74, R161, RZ ;  /* 0x000000a14a487210 */ /* 0x000fc40007f9e0ff */
[----:B------:R-:W-:Y:S01]  /*2230*/  ISETP.LT.AND P3, PT, R75, UR7, P3 ;  /* 0x000000074b007c0c */ /* 0x000fe20009f61270 */
[----:B------:R1:W2:Y:S01]  /*2240*/  @P1 LDG.E.U8 R205, desc[UR20][R78.64] ;  /* 0x000000144ecd1981 */ /* 0x0002a2000c1e1100 */
[----:B------:R-:W-:Y:S02]  /*2250*/  IADD3 R75, P1, PT, R82, R161, RZ ;  /* 0x000000a1524b7210 */ /* 0x000fe40007f3e0ff */
[-C--:B------:R-:W-:Y:S02]  /*2260*/  LEA.HI.X.SX32 R74, R74, R162.reuse, 0x1, P4 ;  /* 0x000000a24a4a7211 */ /* 0x080fe400020f0eff */
[----:B0-----:R-:W-:Y:S01]  /*2270*/  LEA.HI.X.SX32 R76, R82, R162, 0x1, P1 ;  /* 0x000000a2524c7211 */ /* 0x001fe200008f0eff */
[----:B------:R-:W-:Y:S01]  /*2280*/  @P5 IMAD.MOV.U32 R82, RZ, RZ, R75 ;  /* 0x000000ffff525224 */ /* 0x000fe200078e004b */
[----:B------:R-:W-:Y:S01]  /*2290*/  LOP3.LUT R77, R3, 0x34, RZ, 0xfc, !PT ;  /* 0x00000034034d7812 */ /* 0x000fe200078efcff */
[----:B-1----:R-:W-:Y:S02]  /*22a0*/  @P0 IMAD.MOV.U32 R78, RZ, RZ, R72 ;  /* 0x000000ffff4e0224 */ /* 0x002fe400078e0048 */
[----:B------:R-:W-:-:S02]  /*22b0*/  @P0 IMAD.MOV.U32 R79, RZ, RZ, R74 ;  /* 0x000000ffff4f0224 */ /* 0x000fc400078e004a */
[----:B------:R-:W-:Y:S01]  /*22c0*/  @P5 IMAD.MOV.U32 R83, RZ, RZ, R76 ;  /* 0x000000ffff535224 */ /* 0x000fe200078e004c */
[----:B------:R-:W-:Y:S02]  /*22d0*/  PLOP3.LUT P4, PT, PT, PT, UP1, 0x80, 0x8 ;  /* 0x000000000008781c */ /* 0x000fe40003f8f018 */
[----:B------:R0:W2:Y:S02]  /*22e0*/  @P0 LDG.E.U8 R206, desc[UR20][R78.64] ;  /* 0x000000144ece0981 */ /* 0x0000a4000c1e1100 */
[----:B------:R-:W-:Y:S02]  /*22f0*/  ISETP.LT.AND P4, PT, R77, UR7, P4 ;  /* 0x000000074d007c0c */ /* 0x000fe4000a781270 */
[----:B------:R1:W2:Y:S01]  /*2300*/  @P5 LDG.E.U8 R207, desc[UR20][R82.64] ;  /* 0x0000001452cf5981 */ /* 0x0002a2000c1e1100 */
[-C--:B------:R-:W-:Y:S02]  /*2310*/  IADD3 R77, P1, PT, R84, R161.reuse, RZ ;  /* 0x000000a1544d7210 */ /* 0x080fe40007f3e0ff */
[----:B0-----:R-:W-:Y:S01]  /*2320*/  IADD3 R78, P5, PT, R80, R161, RZ ;  /* 0x000000a1504e7210 */ /* 0x001fe20007fbe0ff */
[----:B------:R-:W-:Y:S01]  /*2330*/  IMAD R108, R105, 0x2, R108 ;  /* 0x00000002696c7824 */ /* 0x000fe200078e026c */
[----:B------:R-:W-:-:S02]  /*2340*/  PLOP3.LUT P0, PT, PT, PT, UP1, 0x80, 0x8 ;  /* 0x000000000008781c */ /* 0x000fc40003f0f018 */
[-C--:B------:R-:W-:Y:S02]  /*2350*/  LEA.HI.X.SX32 R80, R80, R162.reuse, 0x1, P5 ;  /* 0x000000a250507211 */ /* 0x080fe400028f0eff */
[----:B------:R-:W-:Y:S01]  /*2360*/  LEA.HI.X.SX32 R79, R84, R162, 0x1, P1 ;  /* 0x000000a2544f7211 */ /* 0x000fe200008f0eff */
[----:B------:R-:W-:Y:S01]  /*2370*/  @P3 IMAD.MOV.U32 R86, RZ, RZ, R78 ;  /* 0x000000ffff563224 */ /* 0x000fe200078e004e */
[----:B------:R-:W-:Y:S01]  /*2380*/  ISETP.LT.AND P0, PT, R81, UR7, P0 ;  /* 0x0000000751007c0c */ /* 0x000fe20008701270 */
[----:B------:R-:W-:Y:S01]  /*2390*/  @P3 IMAD.MOV.U32 R87, RZ, RZ, R80 ;  /* 0x000000ffff573224 */ /* 0x000fe200078e0050 */
[----:B------:R-:W-:Y:S01]  /*23a0*/  LOP3.LUT R81, R3, 0x44, RZ, 0xfc, !PT ;  /* 0x0000004403517812 */ /* 0x000fe200078efcff */
[----:B------:R-:W-:Y:S01]  /*23b0*/  @P2 IMAD.MOV.U32 R84, RZ, RZ, R77 ;  /* 0x000000ffff542224 */ /* 0x000fe200078e004d */
[----:B------:R-:W-:Y:S01]  /*23c0*/  PLOP3.LUT P1, PT, PT, PT, UP1, 0x80, 0x8 ;  /* 0x000000000008781c */ /* 0x000fe20003f2f018 */
[----:B------:R-:W-:Y:S01]  /*23d0*/  @P2 IMAD.MOV.U32 R85, RZ, RZ, R79 ;  /* 0x000000ffff552224 */ /* 0x000fe200078e004f */
[----:B-1----:R-:W-:Y:S01]  /*23e0*/  IADD3 R82, P5, PT, R108, R161, RZ ;  /* 0x000000a16c527210 */ /* 0x002fe20007fbe0ff */
[----:B------:R-:W0:Y:S01]  /*23f0*/  I2F.RP R93, R159 ;  /* 0x0000009f005d7306 */ /* 0x000e220000209400 */
[----:B------:R-:W-:Y:S01]  /*2400*/  ISETP.LT.AND P1, PT, R81, UR7, P1 ;  /* 0x0000000751007c0c */ /* 0x000fe20008f21270 */
[----:B------:R-:W2:Y:S01]  /*2410*/  @P3 LDG.E.U8 R209, desc[UR20][R86.64] ;  /* 0x0000001456d13981 */ /* 0x000ea2000c1e1100 */
[----:B------:R-:W-:-:S02]  /*2420*/  LOP3.LUT R81, R3, 0x7a, RZ, 0xfc, !PT ;  /* 0x0000007a03517812 */ /* 0x000fc400078efcff */
[----:B------:R-:W-:Y:S01]  /*2430*/  PLOP3.LUT P3, PT, PT, PT, UP1, 0x80, 0x8 ;  /* 0x000000000008781c */ /* 0x000fe20003f6f018 */
[----:B------:R1:W2:Y:S01]  /*2440*/  @P2 LDG.E.U8 R208, desc[UR20][R84.64] ;  /* 0x0000001454d02981 */ /* 0x0002a2000c1e1100 */
[----:B------:R-:W-:Y:S02]  /*2450*/  LEA.HI.X.SX32 R83, R108, R162, 0x1, P5 ;  /* 0x000000a26c537211 */ /* 0x000fe400028f0eff */
[----:B------:R-:W-:Y:S02]  /*2460*/  ISETP.LT.AND P3, PT, R81, UR7, P3 ;  /* 0x0000000751007c0c */ /* 0x000fe40009f61270 */
[----:B-1----:R-:W-:-:S04]  /*2470*/  IADD3 R84, P5, PT, R102, R161, RZ ;  /* 0x000000a166547210 */ /* 0x002fc80007fbe0ff */
[----:B------:R-:W-:Y:S02]  /*2480*/  LEA.HI.X.SX32 R85, R102, R162, 0x1, P5 ;  /* 0x000000a266557211 */ /* 0x000fe400028f0eff */
[----:B------:R-:W-:Y:S01]  /*2490*/  IADD3 R86, P5, PT, R88, R161, RZ ;  /* 0x000000a158567210 */ /* 0x000fe20007fbe0ff */
[----:B0-----:R-:W0:Y:S01]  /*24a0*/  MUFU.RCP R95, R93 ;  /* 0x0000005d005f7308 */ /* 0x001e220000001000 */
[----:B------:R-:W-:-:S03]  /*24b0*/  PLOP3.LUT P2, PT, PT, PT, UP1, 0x80, 0x8 ;  /* 0x000000000008781c */ /* 0x000fc60003f4f018 */
[----:B------:R-:W2:Y:S01]  /*24c0*/  @P3 LDG.E.U8 R210, desc[UR20][R82.64] ;  /* 0x0000001452d23981 */ /* 0x000ea2000c1e1100 */
[-C--:B------:R-:W-:Y:S02]  /*24d0*/  LEA.HI.X.SX32 R87, R88, R162.reuse, 0x1, P5 ;  /* 0x000000a258577211 */ /* 0x080fe400028f0eff */
[CC--:B------:R-:W-:Y:S01]  /*24e0*/  IADD3 R88, P5, PT, R90.reuse, R161.reuse, RZ ;  /* 0x000000a15a587210 */ /* 0x0c0fe20007fbe0ff */
[----:B------:R-:W2:Y:S01]  /*24f0*/  @P4 LDG.E.U8 R211, desc[UR20][R84.64] ;  /* 0x0000001454d34981 */ /* 0x000ea2000c1e1100 */
[----:B------:R-:W-:Y:S02]  /*2500*/  ISETP.LT.AND P2, PT, R89, UR7, P2 ;  /* 0x0000000759007c0c */ /* 0x000fe40009741270 */
[----:B------:R-:W-:Y:S01]  /*2510*/  LEA.HI.X.SX32 R89, R90, R162, 0x1, P5 ;  /* 0x000000a25a597211 */ /* 0x000fe200028f0eff */
[----:B------:R-:W2:Y:S01]  /*2520*/  @P0 LDG.E.U8 R212, desc[UR20][R86.64] ;  /* 0x0000001456d40981 */ /* 0x000ea2000c1e1100 */
[----:B------:R-:W-:Y:S02]  /*2530*/  PLOP3.LUT P0, PT, PT, PT, UP1, 0x80, 0x8 ;  /* 0x000000000008781c */ /* 0x000fe40003f0f018 */
[----:B------:R-:W-:Y:S01]  /*2540*/  IADD3 R90, P5, PT, R92, R161, RZ ;  /* 0x000000a15c5a7210 */ /* 0x000fe20007fbe0ff */
[----:B------:R-:W2:Y:S01]  /*2550*/  @P1 LDG.E.U8 R213, desc[UR20][R88.64] ;  /* 0x0000001458d51981 */ /* 0x000ea2000c1e1100 */
[----:B------:R-:W-:-:S02]  /*2560*/  PLOP3.LUT P3, PT, PT, PT, UP1, 0x80, 0x8 ;  /* 0x000000000008781c */ /* 0x000fc40003f6f018 */
[----:B------:R-:W-:Y:S02]  /*2570*/  PLOP3.LUT P4, PT, PT, PT, UP1, 0x80, 0x8 ;  /* 0x000000000008781c */ /* 0x000fe40003f8f018 */
[----:B------:R-:W-:Y:S02]  /*2580*/  ISETP.LT.AND P0, PT, R91, UR7, P0 ;  /* 0x000000075b007c0c */ /* 0x000fe40008701270 */
[-C--:B------:R-:W-:Y:S02]  /*2590*/  LEA.HI.X.SX32 R91, R92, R162.reuse, 0x1, P5 ;  /* 0x000000a25c5b7211 */ /* 0x080fe400028f0eff */
[----:B------:R-:W-:Y:S02]  /*25a0*/  ISETP.LT.AND P3, PT, R99, UR7, P3 ;  /* 0x0000000763007c0c */ /* 0x000fe40009f61270 */
[C---:B------:R-:W-:Y:S01]  /*25b0*/  IADD3 R92, P5, PT, R94.reuse, R161, RZ ;  /* 0x000000a15e5c7210 */ /* 0x040fe20007fbe0ff */
[----:B0-----:R-:W-:Y:S01]  /*25c0*/  VIADD R102, R95, 0xffffffe ;  /* 0x0ffffffe5f667836 */ /* 0x001fe20000000000 */
[----:B------:R-:W-:Y:S01]  /*25d0*/  ISETP.LT.AND P4, PT, R97, UR7, P4 ;  /* 0x0000000761007c0c */ /* 0x000fe2000a781270 */
[----:B------:R-:W2:Y:S01]  /*25e0*/  @P2 LDG.E.U8 R214, desc[UR20][R90.64] ;  /* 0x000000145ad62981 */ /* 0x000ea2000c1e1100 */
[----:B------:R-:W-:-:S02]  /*25f0*/  LEA.HI.X.SX32 R93, R94, R162, 0x1, P5 ;  /* 0x000000a25e5d7211 */ /* 0x000fc400028f0eff */
[----:B------:R-:W-:-:S04]  /*2600*/  IADD3 R94, P5, PT, R96, R161, RZ ;  /* 0x000000a1605e7210 */ /* 0x000fc80007fbe0ff */
[----:B------:R-:W-:Y:S01]  /*2610*/  LEA.HI.X.SX32 R95, R96, R162, 0x1, P5 ;  /* 0x000000a2605f7211 */ /* 0x000fe200028f0eff */
[----:B------:R-:W2:Y:S01]  /*2620*/  @P3 LDG.E.U8 R215, desc[UR20][R92.64] ;  /* 0x000000145cd73981 */ /* 0x000ea2000c1e1100 */
[----:B------:R-:W-:Y:S01]  /*2630*/  LOP3.LUT R97, R3, 0x6, RZ, 0xfc, !PT ;  /* 0x0000000603617812 */ /* 0x000fe200078efcff */
[----:B------:R-:W0:Y:S01]  /*2640*/  F2I.FTZ.U32.TRUNC.NTZ R103, R102 ;  /* 0x0000006600677305 */ /* 0x000e22000021f000 */
[----:B------:R-:W-:Y:S01]  /*2650*/  PLOP3.LUT P3, PT, PT, PT, UP1, 0x80, 0x8 ;  /* 0x000000000008781c */ /* 0x000fe20003f6f018 */
[----:B------:R-:W2:Y:S01]  /*2660*/  @P4 LDG.E.U8 R216, desc[UR20][R94.64] ;  /* 0x000000145ed84981 */ /* 0x000ea2000c1e1100 */
[----:B------:R-:W-:Y:S02]  /*2670*/  IADD3 R96, P4, PT, R98, R161, RZ ;  /* 0x000000a162607210 */ /* 0x000fe40007f9e0ff */
[----:B------:R-:W-:Y:S02]  /*2680*/  ISETP.LT.AND P3, PT, R97, UR7, P3 ;  /* 0x0000000761007c0c */ /* 0x000fe40009f61270 */
[----:B------:R-:W-:-:S02]  /*2690*/  LOP3.LUT R99, R3, 0x6c, RZ, 0xfc, !PT ;  /* 0x0000006c03637812 */ /* 0x000fc400078efcff */
[----:B------:R-:W-:Y:S02]  /*26a0*/  PLOP3.LUT P1, PT, PT, PT, UP1, 0x80, 0x8 ;  /* 0x000000000008781c */ /* 0x000fe40003f2f018 */
[----:B------:R-:W-:Y:S02]  /*26b0*/  LEA.HI.X.SX32 R97, R98, R162, 0x1, P4 ;  /* 0x000000a262617211 */ /* 0x000fe400020f0eff */
[----:B------:R-:W-:Y:S02]  /*26c0*/  PLOP3.LUT P2, PT, PT, PT, UP1, 0x80, 0x8 ;  /* 0x000000000008781c */ /* 0x000fe40003f4f018 */
[----:B------:R-:W-:Y:S01]  /*26d0*/  ISETP.LT.AND P1, PT, R99, UR7, P1 ;  /* 0x0000000763007c0c */ /* 0x000fe20008f21270 */
[----:B------:R-:W2:Y:S01]  /*26e0*/  @P0 LDG.E.U8 R177, desc[UR20][R96.64] ;  /* 0x0000001460b10981 */ /* 0x000ea2000c1e1100 */
[----:B------:R-:W-:Y:S02]  /*26f0*/  LOP3.LUT R99, R3, 0x16, RZ, 0xfc, !PT ;  /* 0x0000001603637812 */ /* 0x000fe400078efcff */
[----:B------:R-:W-:-:S02]  /*2700*/  PLOP3.LUT P5, PT, PT, PT, UP1, 0x80, 0x8 ;  /* 0x000000000008781c */ /* 0x000fc40003faf018 */
[C---:B------:R-:W-:Y:S02]  /*2710*/  IADD3 R98, P0, PT, R100.reuse, R161, RZ ;  /* 0x000000a164627210 */ /* 0x040fe40007f1e0ff */
[----:B------:R-:W-:Y:S02]  /*2720*/  ISETP.LT.AND P2, PT, R101, UR7, P2 ;  /* 0x0000000765007c0c */ /* 0x000fe40009741270 */
[----:B------:R-:W-:Y:S01]  /*2730*/  ISETP.LT.AND P5, PT, R99, UR7, P5 ;  /* 0x0000000763007c0c */ /* 0x000fe2000afa1270 */
[----:B0-----:R-:W-:Y:S01]  /*2740*/  IMAD.MOV R102, RZ, RZ, -R103 ;  /* 0x000000ffff667224 */ /* 0x001fe200078e0a67 */
[----:B------:R-:W-:Y:S02]  /*2750*/  LOP3.LUT R101, R3, 0x36, RZ, 0xfc, !PT ;  /* 0x0000003603657812 */ /* 0x000fe400078efcff */
[----:B------:R-:W-:Y:S02]  /*2760*/  PLOP3.LUT P4, PT, PT, PT, UP1, 0x80, 0x8 ;  /* 0x000000000008781c */ /* 0x000fe40003f8f018 */
[----:B------:R-:W-:-:S02]  /*2770*/  LEA.HI.X.SX32 R99, R100, R162, 0x1, P0 ;  /* 0x000000a264637211 */ /* 0x000fc400000f0eff */
[----:B------:R-:W-:Y:S01]  /*2780*/  IADD3 R100, P0, PT, R106, R161, RZ ;  /* 0x000000a16a647210 */ /* 0x000fe20007f1e0ff */
[----:B------:R-:W-:Y:S01]  /*2790*/  IMAD R155, R102, R159, RZ ;  /* 0x0000009f669b7224 */ /* 0x000fe200078e02ff */
[----:B------:R-:W-:Y:S01]  /*27a0*/  ISETP.LT.AND P4, PT, R101, UR7, P4 ;  /* 0x0000000765007c0c */ /* 0x000fe2000a781270 */
[----:B------:R-:W-:Y:S01]  /*27b0*/  IMAD.MOV.U32 R102, RZ, RZ, RZ ;  /* 0x000000ffff667224 */ /* 0x000fe200078e00ff */
[----:B------:R-:W-:Y:S01]  /*27c0*/  LEA.HI.X.SX32 R101, R106, R162, 0x1, P0 ;  /* 0x000000a26a657211 */ /* 0x000fe200000f0eff */
[----:B------:R-:W-:Y:S02]  /*27d0*/  VIADD R133, R12, 0x1 ;  /* 0x000000010c857836 */ /* 0x000fe40000000000 */
[----:B------:R-:W-:Y:S02]  /*27e0*/  IMAD.HI.U32 R155, R103, R155, R102 ;  /* 0x0000009b679b7227 */ /* 0x000fe400078e0066 */
[----:B------:R-:W2:Y:S01]  /*27f0*/  @P2 LDG.E.U8 R187, desc[UR20][R100.64] ;  /* 0x0000001464bb2981 */ /* 0x000ea2000c1e1100 */
[----:B------:R-:W-:-:S02]  /*2800*/  IADD3 R102, P2, PT, R104, R161, RZ ;  /* 0x000000a168667210 */ /* 0x000fc40007f5e0ff */
[----:B------:R-:W-:Y:S02]  /*2810*/  IABS R128, R12 ;  /* 0x0000000c00807213 */ /* 0x000fe40000000000 */
[----:B------:R-:W-:Y:S02]  /*2820*/  LEA.HI.X.SX32 R103, R104, R162, 0x1, P2 ;  /* 0x000000a268677211 */ /* 0x000fe400010f0eff */
[----:B------:R-:W-:Y:S01]  /*2830*/  PRMT R188, RZ, 0x7610, R188 ;  /* 0x00007610ffbc7816 */ /* 0x000fe200000000bc */
[----:B------:R-:W-:Y:S01]  /*2840*/  IMAD R108, R105, 0x2, R108 ;  /* 0x00000002696c7824 */ /* 0x000fe200078e026c */
[----:B------:R-:W-:Y:S02]  /*2850*/  LOP3.LUT R106, R3, 0x66, RZ, 0xfc, !PT ;  /* 0x00000066036a7812 */ /* 0x000fe400078efcff */
[----:B------:R-:W-:Y:S02]  /*2860*/  PLOP3.LUT P2, PT, PT, PT, UP1, 0x80, 0x8 ;  /* 0x000000000008781c */ /* 0x000fe40003f4f018 */
[----:B------:R-:W-:Y:S01]  /*2870*/  IABS R132, R133 ;  /* 0x0000008500847213 */ /* 0x000fe20000000000 */
[----:B------:R-:W-:Y:S01]  /*2880*/  IMAD.HI.U32 R104, R155, R128, RZ ;  /* 0x000000809b687227 */ /* 0x000fe200078e00ff */
[----:B------:R-:W-:Y:S01]  /*2890*/  PRMT R178, RZ, 0x7610, R178 ;  /* 0x00007610ffb27816 */ /* 0x000fe200000000b2 */
[----:B------:R-:W2:Y:S01]  /*28a0*/  @P3 LDG.E.U8 R188, desc[UR20][R102.64] ;  /* 0x0000001466bc3981 */ /* 0x000ea2000c1e1100 */
[----:B------:R-:W-:-:S02]  /*28b0*/  LOP3.LUT R109, R3, 0x56, RZ, 0xfc, !PT ;  /* 0x00000056036d7812 */ /* 0x000fc400078efcff */
[----:B------:R-:W-:Y:S02]  /*28c0*/  PLOP3.LUT P0, PT, PT, PT, UP1, 0x80, 0x8 ;  /* 0x000000000008781c */ /* 0x000fe40003f0f018 */
[----:B------:R-:W-:Y:S01]  /*28d0*/  ISETP.LT.AND P2, PT, R106, UR7, P2 ;  /* 0x000000076a007c0c */ /* 0x000fe20009741270 */
[----:B------:R-:W-:Y:S01]  /*28e0*/  IMAD.HI.U32 R106, R155, R132, RZ ;  /* 0x000000849b6a7227 */ /* 0x000fe200078e00ff */
[----:B------:R-:W-:Y:S01]  /*28f0*/  IADD3 R105, P3, PT, R108, R161, RZ ;  /* 0x000000a16c697210 */ /* 0x000fe20007f7e0ff */
[----:B------:R-:W2:Y:S02]  /*2900*/  @P1 LDG.E.U8 R178, desc[UR20][R98.64] ;  /* 0x0000001462b21981 */ /* 0x000ea4000c1e1100 */
[C---:B------:R-:W-:Y:S02]  /*2910*/  VIADD R131, R12.reuse, 0x2 ;  /* 0x000000020c837836 */ /* 0x040fe40000000000 */
[----:B------:R-:W-:Y:S01]  /*2920*/  IMAD.MOV R104, RZ, RZ, -R104 ;  /* 0x000000ffff687224 */ /* 0x000fe200078e0a68 */
[----:B------:R-:W-:Y:S01]  /*2930*/  ISETP.LT.AND P0, PT, R109, UR7, P0 ;  /* 0x000000076d007c0c */ /* 0x000fe20008701270 */
[----:B------:R-:W-:-:S02]  /*2940*/  VIADD R129, R12, 0x8 ;  /* 0x000000080c817836 */ /* 0x000fc40000000000 */
[----:B------:R-:W-:Y:S01]  /*2950*/  IMAD.MOV R109, RZ, RZ, -R106 ;  /* 0x000000ffff6d7224 */ /* 0x000fe200078e0a6a */
[----:B------:R-:W-:Y:S01]  /*2960*/  LEA.HI.X.SX32 R106, R108, R162, 0x1, P3 ;  /* 0x000000a26c6a7211 */ /* 0x000fe200018f0eff */
[----:B------:R-:W-:Y:S01]  /*2970*/  IMAD R128, R159, R104, R128 ;  /* 0x000000689f807224 */ /* 0x000fe200078e0280 */
[C---:B------:R-:W-:Y:S02]  /*2980*/  LOP3.LUT R107, R3.reuse, 0x46, RZ, 0xfc, !PT ;  /* 0x00000046036b7812 */ /* 0x040fe400078efcff */
[----:B------:R-:W-:Y:S02]  /*2990*/  PLOP3.LUT P1, PT, PT, PT, UP1, 0x80, 0x8 ;  /* 0x000000000008781c */ /* 0x000fe40003f2f018 */
[----:B------:R-:W-:Y:S02]  /*29a0*/  IABS R134, R131 ;  /* 0x0000008300867213 */ /* 0x000fe40000000000 */
[----:B------:R-:W-:Y:S02]  /*29b0*/  LOP3.LUT R104, R3, 0x7c, RZ, 0xfc, !PT ;  /* 0x0000007c03687812 */ /* 0x000fe400078efcff */
[----:B------:R-:W-:Y:S01]  /*29c0*/  PLOP3.LUT P3, PT, PT, PT, UP1, 0x80, 0x8 ;  /* 0x000000000008781c */ /* 0x000fe20003f6f018 */
[----:B------:R-:W-:Y:S01]  /*29d0*/  VIADD R130, R12, 0x3 ;  /* 0x000000030c827836 */ /* 0x000fe20000000000 */
[----:B------:R-:W-:-:S02]  /*29e0*/  IABS R138, R129 ;  /* 0x00000081008a7213 */ /* 0x000fc40000000000 */
[----:B------:R-:W-:Y:S01]  /*29f0*/  ISETP.LT.AND P1, PT, R107, UR7, P1 ;  /* 0x000000076b007c0c */ /* 0x000fe20008f21270 */
[C---:B------:R-:W-:Y:S01]  /*2a00*/  IMAD.HI.U32 R107, R155.reuse, R134, RZ ;  /* 0x000000869b6b7227 */ /* 0x040fe200078e00ff */
[----:B------:R-:W-:Y:S02]  /*2a10*/  ISETP.LT.AND P3, PT, R104, UR7, P3 ;  /* 0x0000000768007c0c */ /* 0x000fe40009f61270 */
[----:B------:R-:W-:Y:S01]  /*2a20*/  IABS R136, R130 ;  /* 0x0000008200887213 */ /* 0x000fe20000000000 */
[----:B------:R-:W-:-:S04]  /*2a30*/  IMAD.HI.U32 R108, R155, R138, RZ ;  /* 0x0000008a9b6c7227 */ /* 0x000fc800078e00ff */
[----:B------:R-:W-:Y:S02]  /*2a40*/  IMAD.MOV R107, RZ, RZ, -R107 ;  /* 0x000000ffff6b7224 */ /* 0x000fe400078e0a6b */
[----:B------:R-:W-:Y:S02]  /*2a50*/  IMAD.MOV R108, RZ, RZ, -R108 ;  /* 0x000000ffff6c7224 */ /* 0x000fe400078e0a6c */
[----:B------:R-:W-:Y:S02]  /*2a60*/  IMAD R134, R159, R107, R134 ;  /* 0x0000006b9f867224 */ /* 0x000fe400078e0286 */
[C---:B------:R-:W-:Y:S02]  /*2a70*/  VIADD R137, R12.reuse, 0xa ;  /* 0x0000000a0c897836 */ /* 0x040fe40000000000 */
[----:B------:R-:W-:Y:S02]  /*2a80*/  VIADD R135, R12, 0xb ;  /* 0x0000000b0c877836 */ /* 0x000fe40000000000 */
[----:B------:R-:W-:Y:S01]  /*2a90*/  IMAD.HI.U32 R107, R155, R136, RZ ;  /* 0x000000889b6b7227 */ /* 0x000fe200078e00ff */
[----:B------:R-:W-:-:S03]  /*2aa0*/  PRMT R189, RZ, 0x7610, R189 ;  /* 0x00007610ffbd7816 */ /* 0x000fc600000000bd */
[C---:B------:R-:W-:Y:S02]  /*2ab0*/  IMAD R132, R159.reuse, R109, R132 ;  /* 0x0000006d9f847224 */ /* 0x040fe400078e0284 */
[----:B------:R-:W-:Y:S01]  /*2ac0*/  IMAD R138, R159, R108, R138 ;  /* 0x0000006c9f8a7224 */ /* 0x000fe200078e028a */
[----:B------:R-:W-:Y:S01]  /*2ad0*/  IABS R142, R137 ;  /* 0x00000089008e7213 */ /* 0x000fe20000000000 */
[----:B------:R-:W-:Y:S01]  /*2ae0*/  @P3 IMAD.MOV.U32 R108, RZ, RZ, R105 ;  /* 0x000000ffff6c3224 */ /* 0x000fe200078e0069 */
[----:B------:R-:W-:Y:S01]  /*2af0*/  IABS R144, R135 ;  /* 0x0000008700907213 */ /* 0x000fe20000000000 */
[----:B------:R-:W-:Y:S02]  /*2b00*/  @P3 IMAD.MOV.U32 R109, RZ, RZ, R106 ;  /* 0x000000ffff6d3224 */ /* 0x000fe400078e006a */
[----:B------:R-:W-:Y:S02]  /*2b10*/  IMAD.MOV R107, RZ, RZ, -R107 ;  /* 0x000000ffff6b7224 */ /* 0x000fe400078e0a6b */
[----:B------:R-:W-:Y:S01]  /*2b20*/  IMAD.HI.U32 R114, R155, R142, RZ ;  /* 0x0000008e9b727227 */ /* 0x000fe200078e00ff */
[----:B------:R0:W2:Y:S03]  /*2b30*/  @P3 LDG.E.U8 R189, desc[UR20][R108.64] ;  /* 0x000000146cbd3981 */ /* 0x0000a6000c1e1100 */
[----:B------:R-:W-:Y:S01]  /*2b40*/  IMAD R136, R159, R107, R136 ;  /* 0x0000006b9f887224 */ /* 0x000fe200078e0288 */
[----:B------:R-:W-:Y:S01]  /*2b50*/  IADD3 R107, P3, PT, R110, R161, RZ ;  /* 0x000000a16e6b7210 */ /* 0x000fe20007f7e0ff */
[----:B------:R-:W-:-:S04]  /*2b60*/  IMAD.HI.U32 R115, R155, R144, RZ ;  /* 0x000000909b737227 */ /* 0x000fc800078e00ff */
[----:B------:R-:W-:Y:S01]  /*2b70*/  VIADD R139, R12, 0x9 ;  /* 0x000000090c8b7836 */ /* 0x000fe20000000000 */
[----:B0-----:R-:W-:Y:S01]  /*2b80*/  LEA.HI.X.SX32 R108, R110, R162, 0x1, P3 ;  /* 0x000000a26e6c7211 */ /* 0x001fe200018f0eff */
[----:B------:R-:W-:Y:S02]  /*2b90*/  IMAD.MOV R114, RZ, RZ, -R114 ;  /* 0x000000ffff727224 */ /* 0x000fe400078e0a72 */
[----:B------:R-:W-:Y:S01]  /*2ba0*/  IMAD.MOV R115, RZ, RZ, -R115 ;  /* 0x000000ffff737224 */ /* 0x000fe200078e0a73 */
[----:B------:R-:W-:Y:S01]  /*2bb0*/  IADD3 R109, P3, PT, R111, R161, RZ ;  /* 0x000000a16f6d7210 */ /* 0x000fe20007f7e0ff */
[C---:B------:R-:W-:Y:S01]  /*2bc0*/  IMAD R142, R159.reuse, R114, R142 ;  /* 0x000000729f8e7224 */ /* 0x040fe200078e028e */
[----:B------:R-:W-:Y:S01]  /*2bd0*/  PRMT R190, RZ, 0x7610, R190 ;  /* 0x00007610ffbe7816 */ /* 0x000fe200000000be */
[----:B------:R-:W-:Y:S01]  /*2be0*/  IMAD R144, R159, R115, R144 ;  /* 0x000000739f907224 */ /* 0x000fe200078e0290 */
[----:B------:R-:W-:Y:S01]  /*2bf0*/  IABS R140, R139 ;  /* 0x0000008b008c7213 */ /* 0x000fe20000000000 */
[----:B------:R-:W-:Y:S01]  /*2c00*/  @P5 IMAD.MOV.U32 R114, RZ, RZ, R107 ;  /* 0x000000ffff725224 */ /* 0x000fe200078e006b */
[----:B------:R-:W-:Y:S01]  /*2c10*/  LEA.HI.X.SX32 R110, R111, R162, 0x1, P3 ;  /* 0x000000a26f6e7211 */ /* 0x000fe200018f0eff */
[----:B------:R-:W-:Y:S01]  /*2c20*/  @P5 IMAD.MOV.U32 R115, RZ, RZ, R108 ;  /* 0x000000ffff735224 */ /* 0x000fe200078e006c */
[----:B------:R-:W-:Y:S01]  /*2c30*/  IADD3 R111, P3, PT, R112, R161, RZ ;  /* 0x000000a1706f7210 */ /* 0x000fe20007f7e0ff */
[----:B------:R-:W-:Y:S01]  /*2c40*/  IMAD.HI.U32 R113, R155, R140, RZ ;  /* 0x0000008c9b717227 */ /* 0x000fe200078e00ff */
[----:B------:R-:W-:-:S02]  /*2c50*/  PRMT R191, RZ, 0x7610, R191 ;  /* 0x00007610ffbf7816 */ /* 0x000fc400000000bf */
[----:B------:R0:W2:Y:S01]  /*2c60*/  @P5 LDG.E.U8 R190, desc[UR20][R114.64] ;  /* 0x0000001472be5981 */ /* 0x0000a2000c1e1100 */
[----:B------:R-:W-:Y:S01]  /*2c70*/  LEA.HI.X.SX32 R112, R112, R162, 0x1, P3 ;  /* 0x000000a270707211 */ /* 0x000fe200018f0eff */
[----:B------:R-:W-:Y:S01]  /*2c80*/  IMAD.MOV R113, RZ, RZ, -R113 ;  /* 0x000000ffff717224 */ /* 0x000fe200078e0a71 */
[----:B------:R-:W-:Y:S01]  /*2c90*/  PRMT R192, RZ, 0x7610, R192 ;  /* 0x00007610ffc07816 */ /* 0x000fe200000000c0 */
[----:B0-----:R-:W-:Y:S02]  /*2ca0*/  @P4 IMAD.MOV.U32 R114, RZ, RZ, R109 ;  /* 0x000000ffff724224 */ /* 0x001fe400078e006d */
[----:B------:R-:W-:Y:S02]  /*2cb0*/  @P4 IMAD.MOV.U32 R115, RZ, RZ, R110 ;  /* 0x000000ffff734224 */ /* 0x000fe400078e006e */
[----:B------:R-:W-:-:S03]  /*2cc0*/  IMAD R140, R159, R113, R140 ;  /* 0x000000719f8c7224 */ /* 0x000fc600078e028c */
[----:B------:R0:W2:Y:S01]  /*2cd0*/  @P4 LDG.E.U8 R191, desc[UR20][R114.64] ;  /* 0x0000001472bf4981 */ /* 0x0000a2000c1e1100 */
[----:B------:R-:W-:Y:S02]  /*2ce0*/  IADD3 R113, P3, PT, R117, R161, RZ ;  /* 0x000000a175717210 */ /* 0x000fe40007f7e0ff */
[----:B------:R-:W-:Y:S01]  /*2cf0*/  LEA.HI R118, R0, 0xe, RZ, 0x1a ;  /* 0x0000000e00767811 */ /* 0x000fe200078fd0ff */
[----:B0-----:R-:W-:Y:S02]  /*2d00*/  @P1 IMAD.MOV.U32 R114, RZ, RZ, R111 ;  /* 0x000000ffff721224 */ /* 0x001fe400078e006f */
[----:B------:R-:W-:-:S05]  /*2d10*/  @P1 IMAD.MOV.U32 R115, RZ, RZ, R112 ;  /* 0x000000ffff731224 */ /* 0x000fca00078e0070 */
[----:B------:R0:W2:Y:S01]  /*2d20*/  @P1 LDG.E.U8 R192, desc[UR20][R114.64] ;  /* 0x0000001472c01981 */ /* 0x0000a2000c1e1100 */
[----:B------:R-:W-:Y:S01]  /*2d30*/  PLOP3.LUT P1, PT, PT, PT, UP1, 0x80, 0x8 ;  /* 0x000000000008781c */ /* 0x000fe20003f2f018 */
[C---:B------:R-:W-:Y:S01]  /*2d40*/  IMAD R121, R118.reuse, UR18, RZ ;  /* 0x0000001276797c24 */ /* 0x040fe2000f8e02ff */
[----:B------:R-:W-:Y:S02]  /*2d50*/  PRMT R193, RZ, 0x7610, R193 ;  /* 0x00007610ffc17816 */ /* 0x000fe400000000c1 */
[----:B------:R-:W-:Y:S02]  /*2d60*/  ISETP.LT.AND P1, PT, R118, UR7, P1 ;  /* 0x0000000776007c0c */ /* 0x000fe40008f21270 */
[----:B0-----:R-:W-:Y:S02]  /*2d70*/  LEA.HI.X.SX32 R115, R117, R162, 0x1, P3 ;  /* 0x000000a275737211 */ /* 0x001fe400018f0eff */
[----:B------:R-:W-:Y:S01]  /*2d80*/  IADD3 R114, P4, PT, R116, R161, RZ ;  /* 0x000000a174727210 */ /* 0x000fe20007f9e0ff */
[----:B------:R-:W-:-:S02]  /*2d90*/  @P0 IMAD.MOV.U32 R118, RZ, RZ, R113 ;  /* 0x000000ffff760224 */ /* 0x000fc400078e0071 */
[----:B------:R-:W-:Y:S01]  /*2da0*/  @P0 IMAD.MOV.U32 R119, RZ, RZ, R115 ;  /* 0x000000ffff770224 */ /* 0x000fe200078e0073 */
[----:B------:R-:W-:Y:S02]  /*2db0*/  LEA.HI.X.SX32 R116, R116, R162, 0x1, P4 ;  /* 0x000000a274747211 */ /* 0x000fe400020f0eff */
[----:B------:R-:W-:Y:S02]  /*2dc0*/  PRMT R194, RZ, 0x7610, R194 ;  /* 0x00007610ffc27816 */ /* 0x000fe400000000c2 */
[----:B------:R0:W2:Y:S01]  /*2dd0*/  @P0 LDG.E.U8 R193, desc[UR20][R118.64] ;  /* 0x0000001476c10981 */ /* 0x0000a2000c1e1100 */
[----:B------:R-:W-:Y:S01]  /*2de0*/  ISETP.GT.U32.AND P4, PT, R159, R132, PT ;  /* 0x000000849f00720c */ /* 0x000fe20003f84070 */
[----:B0-----:R-:W-:Y:S02]  /*2df0*/  @P2 IMAD.MOV.U32 R118, RZ, RZ, R114 ;  /* 0x000000ffff762224 */ /* 0x001fe400078e0072 */
[----:B------:R-:W-:Y:S01]  /*2e00*/  @P2 IMAD.MOV.U32 R119, RZ, RZ, R116 ;  /* 0x000000ffff772224 */ /* 0x000fe200078e0074 */
[----:B------:R-:W-:-:S04]  /*2e10*/  LEA.HI R120, R0, 0x1e, RZ, 0x1a ;  /* 0x0000001e00787811 */ /* 0x000fc800078fd0ff */
[----:B------:R0:W2:Y:S01]  /*2e20*/  @P2 LDG.E.U8 R194, desc[UR20][R118.64] ;  /* 0x0000001476c22981 */ /* 0x0000a2000c1e1100 */
[----:B------:R-:W-:Y:S02]  /*2e30*/  IADD3 R117, P2, PT, R121, R161, RZ ;  /* 0x000000a179757210 */ /* 0x000fe40007f5e0ff */
[----:B------:R-:W-:Y:S02]  /*2e40*/  ISETP.GT.U32.AND P3, PT, R159, R128, PT ;  /* 0x000000809f00720c */ /* 0x000fe40003f64070 */
[----:B------:R-:W-:Y:S01]  /*2e50*/  PLOP3.LUT P0, PT, PT, PT, UP1, 0x80, 0x8 ;  /* 0x000000000008781c */ /* 0x000fe20003f0f018 */
[C---:B------:R-:W-:Y:S01]  /*2e60*/  IMAD R122, R120.reuse, UR18, RZ ;  /* 0x00000012787a7c24 */ /* 0x040fe2000f8e02ff */
[----:B0-----:R-:W-:Y:S02]  /*2e70*/  LEA.HI.X.SX32 R118, R121, R162, 0x1, P2 ;  /* 0x000000a279767211 */ /* 0x001fe400010f0eff */
[----:B------:R-:W-:Y:S02]  /*2e80*/  PRMT R195, RZ, 0x7610, R195 ;  /* 0x00007610ffc37816 */ /* 0x000fe400000000c3 */
[----:B------:R-:W-:Y:S01]  /*2e90*/  ISETP.LT.AND P0, PT, R120, UR7, P0 ;  /* 0x0000000778007c0c */ /* 0x000fe20008701270 */
[----:B------:R-:W-:Y:S01]  /*2ea0*/  @P1 IMAD.MOV.U32 R120, RZ, RZ, R117 ;  /* 0x000000ffff781224 */ /* 0x000fe200078e0075 */
[----:B------:R-:W-:Y:S01]  /*2eb0*/  ISETP.GT.U32.AND P2, PT, R159, R134, PT ;  /* 0x000000869f00720c */ /* 0x000fe20003f44070 */
[----:B------:R-:W-:-:S02]  /*2ec0*/  @P1 IMAD.MOV.U32 R121, RZ, RZ, R118 ;  /* 0x000000ffff791224 */ /* 0x000fc400078e0076 */
[--C-:B------:R-:W-:Y:S01]  /*2ed0*/  @!P4 IMAD.IADD R132, R132, 0x1, -R159.reuse ;  /* 0x000000018484c824 */ /* 0x100fe200078e0a9f */
[C---:B------:R-:W-:Y:S02]  /*2ee0*/  ISETP.GT.U32.AND P4, PT, R159.reuse, R138, PT ;  /* 0x0000008a9f00720c */ /* 0x040fe40003f84070 */
[----:B------:R0:W2:Y:S01]  /*2ef0*/  @P1 LDG.E.U8 R195, desc[UR20][R120.64] ;  /* 0x0000001478c31981 */ /* 0x0000a2000c1e1100 */
[----:B------:R-:W-:Y:S01]  /*2f00*/  IADD3 R119, P1, PT, R122, R161, RZ ;  /* 0x000000a17a777210 */ /* 0x000fe20007f3e0ff */
[--C-:B------:R-:W-:Y:S01]  /*2f10*/  @!P3 IMAD.IADD R128, R128, 0x1, -R159.reuse ;  /* 0x000000018080b824 */ /* 0x100fe200078e0a9f */
[----:B------:R-:W-:Y:S02]  /*2f20*/  LEA.HI R124, R0, 0x5e, RZ, 0x1a ;  /* 0x0000005e007c7811 */ /* 0x000fe400078fd0ff */
[----:B------:R-:W-:Y:S02]  /*2f30*/  PLOP3.LUT P3, PT, PT, PT, UP1, 0x80, 0x8 ;  /* 0x000000000008781c */ /* 0x000fe40003f6f018 */
[----:B------:R-:W-:Y:S01]  /*2f40*/  @!P2 IMAD.IADD R134, R134, 0x1, -R159 ;  /* 0x000000018686a824 */ /* 0x000fe200078e0a9f */
[----:B0-----:R-:W-:Y:S01]  /*2f50*/  LEA.HI.X.SX32 R120, R122, R162, 0x1, P1 ;  /* 0x000000a27a787211 */ /* 0x001fe200008f0eff */
[----:B------:R-:W-:Y:S01]  /*2f60*/  IMAD R126, R124, UR18, RZ ;  /* 0x000000127c7e7c24 */ /* 0x000fe2000f8e02ff */
[----:B------:R-:W-:-:S02]  /*2f70*/  ISETP.GT.U32.AND P2, PT, R159, R142, PT ;  /* 0x0000008e9f00720c */ /* 0x000fc40003f44070 */
[----:B------:R-:W-:Y:S01]  /*2f80*/  ISETP.LT.AND P3, PT, R124, UR7, P3 ;  /* 0x000000077c007c0c */ /* 0x000fe20009f61270 */
[----:B------:R-:W-:Y:S01]  /*2f90*/  @P0 IMAD.MOV.U32 R122, RZ, RZ, R119 ;  /* 0x000000ffff7a0224 */ /* 0x000fe200078e0077 */
[----:B------:R-:W-:Y:S01]  /*2fa0*/  PRMT R196, RZ, 0x7610, R196 ;  /* 0x00007610ffc47816 */ /* 0x000fe200000000c4 */
[----:B------:R-:W-:Y:S01]  /*2fb0*/  @P0 IMAD.MOV.U32 R123, RZ, RZ, R120 ;  /* 0x000000ffff7b0224 */ /* 0x000fe200078e0078 */
[C---:B------:R-:W-:Y:S01]  /*2fc0*/  ISETP.GT.U32.AND P1, PT, R159.reuse, R140, PT ;  /* 0x0000008c9f00720c */ /* 0x040fe20003f24070 */
[----:B------:R-:W-:Y:S01]  /*2fd0*/  @!P4 IMAD.IADD R138, R138, 0x1, -R159 ;  /* 0x000000018a8ac824 */ /* 0x000fe200078e0a9f */
[----:B------:R-:W-:Y:S02]  /*2fe0*/  IADD3 R121, P4, PT, R126, R161, RZ ;  /* 0x000000a17e797210 */ /* 0x000fe40007f9e0ff */
[----:B------:R0:W2:Y:S01]  /*2ff0*/  @P0 LDG.E.U8 R196, desc[UR20][R122.64] ;  /* 0x000000147ac40981 */ /* 0x0000a2000c1e1100 */
[----:B------:R-:W-:Y:S02]  /*3000*/  PRMT R197, RZ, 0x7610, R197 ;  /* 0x00007610ffc57816 */ /* 0x000fe400000000c5 */
[----:B------:R-:W-:Y:S01]  /*3010*/  @!P2 IMAD.IADD R142, R142, 0x1, -R159 ;  /* 0x000000018e8ea824 */ /* 0x000fe200078e0a9f */
[----:B------:R-:W-:-:S02]  /*3020*/  ISETP.GT.U32.AND P2, PT, R159, R134, PT ;  /* 0x000000869f00720c */ /* 0x000fc40003f44070 */
[----:B0-----:R-:W-:Y:S01]  /*3030*/  LEA.HI.X.SX32 R122, R126, R162, 0x1, P4 ;  /* 0x000000a27e7a7211 */ /* 0x001fe200020f0eff */
[----:B------:R-:W-:Y:S01]  /*3040*/  @P3 IMAD.MOV.U32 R126, RZ, RZ, R121 ;  /* 0x000000ffff7e3224 */ /* 0x000fe200078e0079 */
[----:B------:R-:W-:-:S03]  /*3050*/  ISETP.GT.U32.AND P5, PT, R159, R136, PT ;  /* 0x000000889f00720c */ /* 0x000fc60003fa4070 */
[----:B------:R-:W-:Y:S01]  /*3060*/  @P3 IMAD.MOV.U32 R127, RZ, RZ, R122 ;  /* 0x000000ffff7f3224 */ /* 0x000fe200078e007a */
[C---:B------:R-:W-:Y:S01]  /*3070*/  ISETP.GT.U32.AND P0, PT, R159.reuse, R144, PT ;  /* 0x000000909f00720c */ /* 0x040fe20003f04070 */
[----:B------:R-:W-:Y:S01]  /*3080*/  @!P1 IMAD.IADD R140, R140, 0x1, -R159 ;  /* 0x000000018c8c9824 */ /* 0x000fe200078e0a9f */
[----:B------:R-:W-:Y:S02]  /*3090*/  LEA.HI R124, R0, 0x6e, RZ, 0x1a ;  /* 0x0000006e007c7811 */ /* 0x000fe400078fd0ff */
[C---:B------:R-:W-:Y:S01]  /*30a0*/  ISETP.GT.U32.AND P1, PT, R159.reuse, R132, PT ;  /* 0x000000849f00720c */ /* 0x040fe20003f24070 */
[----:B------:R0:W2:Y:S01]  /*30b0*/  @P3 LDG.E.U8 R197, desc[UR20][R126.64] ;  /* 0x000000147ec53981 */ /* 0x0000a2000c1e1100 */
[----:B------:R-:W-:Y:S02]  /*30c0*/  PLOP3.LUT P4, PT, PT, PT, UP1, 0x80, 0x8 ;  /* 0x000000000008781c */ /* 0x000fe40003f8f018 */
[----:B------:R-:W-:Y:S02]  /*30d0*/  ISETP.GT.U32.AND P3, PT, R159, R138, PT ;  /* 0x0000008a9f00720c */ /* 0x000fe40003f64070 */
[C---:B------:R-:W-:Y:S01]  /*30e0*/  ISETP.LT.AND P4, PT, R124.reuse, UR7, P4 ;  /* 0x000000077c007c0c */ /* 0x040fe2000a781270 */
[----:B------:R-:W-:-:S02]  /*30f0*/  IMAD R124, R124, UR18, RZ ;  /* 0x000000127c7c7c24 */ /* 0x000fc4000f8e02ff */
[--C-:B------:R-:W-:Y:S02]  /*3100*/  @!P2 IMAD.IADD R134, R134, 0x1, -R159.reuse ;  /* 0x000000018686a824 */ /* 0x100fe400078e0a9f */
[--C-:B------:R-:W-:Y:S01]  /*3110*/  @!P5 IMAD.IADD R136, R136, 0x1, -R159.reuse ;  /* 0x000000018888d824 */ /* 0x100fe200078e0a9f */
[----:B------:R-:W-:Y:S01]  /*3120*/  IADD3 R123, P2, PT, R124, R161, RZ ;  /* 0x000000a17c7b7210 */ /* 0x000fe20007f5e0ff */
[--C-:B------:R-:W-:Y:S01]  /*3130*/  @!P0 IMAD.IADD R144, R144, 0x1, -R159.reuse ;  /* 0x0000000190908824 */ /* 0x100fe200078e0a9f */
[C---:B------:R-:W-:Y:S01]  /*3140*/  ISETP.GT.U32.AND P5, PT, R159.reuse, R128, PT ;  /* 0x000000809f00720c */ /* 0x040fe20003fa4070 */
[--C-:B------:R-:W-:Y:S01]  /*3150*/  @!P1 IMAD.IADD R132, R132, 0x1, -R159.reuse ;  /* 0x0000000184849824 */ /* 0x100fe200078e0a9f */
[C---:B------:R-:W-:Y:S01]  /*3160*/  ISETP.GT.U32.AND P1, PT, R159.reuse, R140, PT ;  /* 0x0000008c9f00720c */ /* 0x040fe20003f24070 */
[----:B------:R-:W-:Y:S01]  /*3170*/  @!P3 IMAD.IADD R138, R138, 0x1, -R159 ;  /* 0x000000018a8ab824 */ /* 0x000fe200078e0a9f */
[----:B------:R-:W-:Y:S02]  /*3180*/  LEA.HI.X.SX32 R124, R124, R162, 0x1, P2 ;  /* 0x000000a27c7c7211 */ /* 0x000fe400010f0eff */
[----:B------:R-:W-:-:S02]  /*3190*/  ISETP.GT.U32.AND P2, PT, R159, R144, PT ;  /* 0x000000909f00720c */ /* 0x000fc40003f44070 */
[----:B------:R-:W-:Y:S01]  /*31a0*/  ISETP.GE.AND P3, PT, R12, RZ, PT ;  /* 0x000000ff0c00720c */ /* 0x000fe20003f66270 */
[----:B0-----:R-:W-:Y:S01]  /*31b0*/  @P4 IMAD.MOV.U32 R126, RZ, RZ, R123 ;  /* 0x000000ffff7e4224 */ /* 0x001fe200078e007b */
[----:B------:R-:W-:Y:S01]  /*31c0*/  ISETP.GT.U32.AND P0, PT, R159, R136, PT ;  /* 0x000000889f00720c */ /* 0x000fe20003f04070 */
[----:B------:R-:W-:Y:S01]  /*31d0*/  @P4 IMAD.MOV.U32 R127, RZ, RZ, R124 ;  /* 0x000000ffff7f4224 */ /* 0x000fe200078e007c */
[----:B------:R-:W-:Y:S01]  /*31e0*/  PRMT R198, RZ, 0x7610, R198 ;  /* 0x00007610ffc67816 */ /* 0x000fe200000000c6 */
[--C-:B------:R-:W-:Y:S02]  /*31f0*/  @!P5 IMAD.IADD R128, R128, 0x1, -R159.reuse ;  /* 0x000000018080d824 */ /* 0x100fe400078e0a9f */
[----:B------:R-:W-:-:S03]  /*3200*/  @!P1 IMAD.IADD R140, R140, 0x1, -R159 ;  /* 0x000000018c8c9824 */ /* 0x000fc600078e0a9f */
[----:B------:R0:W2:Y:S01]  /*3210*/  @P4 LDG.E.U8 R198, desc[UR20][R126.64] ;  /* 0x000000147ec64981 */ /* 0x0000a2000c1e1100 */
[----:B------:R-:W-:Y:S01]  /*3220*/  ISETP.GE.AND P4, PT, R133, RZ, PT ;  /* 0x000000ff8500720c */ /* 0x000fe20003f86270 */
[--C-:B------:R-:W-:Y:S01]  /*3230*/  @!P2 IMAD.IADD R144, R144, 0x1, -R159.reuse ;  /* 0x000000019090a824 */ /* 0x100fe200078e0a9f */
[----:B------:R-:W-:Y:S01]  /*3240*/  ISETP.GE.AND P1, PT, R131, RZ, PT ;  /* 0x000000ff8300720c */ /* 0x000fe20003f26270 */
[----:B------:R-:W-:Y:S01]  /*3250*/  @!P3 IMAD.MOV R128, RZ, RZ, -R128 ;  /* 0x000000ffff80b224 */ /* 0x000fe200078e0a80 */
[----:B------:R-:W-:Y:S02]  /*3260*/  ISETP.GE.AND P2, PT, R129, RZ, PT ;  /* 0x000000ff8100720c */ /* 0x000fe40003f46270 */
[----:B------:R-:W-:Y:S01]  /*3270*/  ISETP.GE.AND P3, PT, R139, RZ, PT ;  /* 0x000000ff8b00720c */ /* 0x000fe20003f66270 */
[----:B------:R-:W-:Y:S01]  /*3280*/  @!P0 IMAD.IADD R136, R136, 0x1, -R159 ;  /* 0x0000000188888824 */ /* 0x000fe200078e0a9f */
[----:B------:R-:W-:Y:S01]  /*3290*/  ISETP.GT.U32.AND P0, PT, R159, R142, PT ;  /* 0x0000008e9f00720c */ /* 0x000fe20003f04070 */
[----:B------:R-:W-:-:S04]  /*32a0*/  IMAD R173, R4, UR19, RZ ;  /* 0x0000001304ad7c24 */ /* 0x000fc8000f8e02ff */
[----:B------:R-:W-:Y:S01]  /*32b0*/  @!P4 IMAD.MOV R132, RZ, RZ, -R132 ;  /* 0x000000ffff84c224 */ /* 0x000fe200078e0a84 */
[----:B------:R-:W-:Y:S01]  /*32c0*/  ISETP.GE.AND P4, PT, R137, RZ, PT ;  /* 0x000000ff8900720c */ /* 0x000fe20003f86270 */
[----:B------:R-:W-:Y:S01]  /*32d0*/  @!P1 IMAD.MOV R134, RZ, RZ, -R134 ;  /* 0x000000ffff869224 */ /* 0x000fe200078e0a86 */
[----:B0-----:R-:W-:Y:S01]  /*32e0*/  LEA.HI R126, R0, 0x2e, RZ, 0x1a ;  /* 0x0000002e007e7811 */ /* 0x001fe200078fd0ff */
[----:B------:R-:W-:Y:S01]  /*32f0*/  @!P2 IMAD.MOV R138, RZ, RZ, -R138 ;  /* 0x000000ffff8aa224 */ /* 0x000fe200078e0a8a */
[----:B------:R-:W-:Y:S01]  /*3300*/  PLOP3.LUT P1, PT, PT, PT, UP1, 0x80, 0x8 ;  /* 0x000000000008781c */ /* 0x000fe20003f2f018 */
[----:B------:R-:W-:Y:S01]  /*3310*/  @!P3 IMAD.MOV R140, RZ, RZ, -R140 ;  /* 0x000000ffff8cb224 */ /* 0x000fe200078e0a8c */
[----:B------:R-:W-:Y:S02]  /*3320*/  ISETP.GE.AND P2, PT, R135, RZ, PT ;  /* 0x000000ff8700720c */ /* 0x000fe40003f46270 */
[----:B------:R-:W-:Y:S02]  /*3330*/  ISETP.NE.AND P3, PT, R125, RZ, PT ;  /* 0x000000ff7d00720c */ /* 0x000fe40003f65270 */
[----:B------:R-:W-:Y:S01]  /*3340*/  LOP3.LUT R167, RZ, R125, RZ, 0x33, !PT ;  /* 0x0000007dffa77212 */ /* 0x000fe200078e33ff */
[----:B------:R-:W-:Y:S01]  /*3350*/  @!P0 IMAD.IADD R142, R142, 0x1, -R159 ;  /* 0x000000018e8e8824 */ /* 0x000fe200078e0a9f */
[----:B------:R-:W-:-:S02]  /*3360*/  ISETP.GE.AND P0, PT, R130, RZ, PT ;  /* 0x000000ff8200720c */ /* 0x000fc40003f06270 */
[C---:B------:R-:W-:Y:S01]  /*3370*/  ISETP.LT.AND P1, PT, R126.reuse, UR7, P1 ;  /* 0x000000077e007c0c */ /* 0x040fe20008f21270 */
[----:B------:R-:W-:Y:S01]  /*3380*/  IMAD R126, R126, UR18, RZ ;  /* 0x000000127e7e7c24 */ /* 0x000fe2000f8e02ff */
[----:B------:R-:W-:Y:S02]  /*3390*/  IADD3 R168, P5, PT, R173, UR14, RZ ;  /* 0x0000000eada87c10 */ /* 0x000fe4000ffbe0ff */
[----:B------:R-:W-:Y:S01]  /*33a0*/  SEL R130, R167, R128, !P3 ;  /* 0x00000080a7827207 */ /* 0x000fe20005800000 */
[----:B------:R-:W-:Y:S01]  /*33b0*/  @!P4 IMAD.MOV R142, RZ, RZ, -R142 ;  /* 0x000000ffff8ec224 */ /* 0x000fe200078e0a8e */
[----:B------:R-:W-:Y:S02]  /*33c0*/  LEA.HI.X.SX32 R173, R173, UR15, 0x1, P5 ;  /* 0x0000000fadad7c11 */ /* 0x000fe4000a8f0eff */
[----:B------:R-:W-:Y:S01]  /*33d0*/  SEL R132, R167, R132, !P3 ;  /* 0x00000084a7847207 */ /* 0x000fe20005800000 */
[----:B------:R-:W-:Y:S01]  /*33e0*/  IMAD R130, R130, UR12, RZ ;  /* 0x0000000c82827c24 */ /* 0x000fe2000f8e02ff */
[----:B------:R-:W-:-:S02]  /*33f0*/  IADD3 R125, P5, PT, R126, R161, RZ ;  /* 0x000000a17e7d7210 */ /* 0x000fc40007fbe0ff */
[----:B------:R-:W-:Y:S01]  /*3400*/  PLOP3.LUT P4, PT, PT, PT, UP1, 0x80, 0x8 ;  /* 0x000000000008781c */ /* 0x000fe20003f8f018 */
[----:B------:R-:W-:Y:S01]  /*3410*/  @!P2 IMAD.MOV R144, RZ, RZ, -R144 ;  /* 0x000000ffff90a224 */ /* 0x000fe200078e0a90 */
[----:B------:R-:W-:Y:S01]  /*3420*/  LEA.HI.X.SX32 R128, R126, R162, 0x1, P5 ;  /* 0x000000a27e807211 */ /* 0x000fe200028f0eff */
[----:B------:R-:W-:Y:S01]  /*3430*/  IMAD R132, R132, UR12, RZ ;  /* 0x0000000c84847c24 */ /* 0x000fe2000f8e02ff */
[----:B------:R-:W-:Y:S02]  /*3440*/  ISETP.LT.AND P2, PT, R4, UR7, P4 ;  /* 0x0000000704007c0c */ /* 0x000fe4000a741270 */
[----:B------:R-:W-:Y:S02]  /*3450*/  SEL R135, R167, R138, !P3 ;  /* 0x0000008aa7877207 */ /* 0x000fe40005800000 */
[C---:B------:R-:W-:Y:S01]  /*3460*/  IADD3 R129, P5, PT, R130.reuse, R168, RZ ;  /* 0x000000a882817210 */ /* 0x040fe20007fbe0ff */
[----:B------:R-:W-:Y:S02]  /*3470*/  @!P0 IMAD.MOV R136, RZ, RZ, -R136 ;  /* 0x000000ffff888224 */ /* 0x000fe400078e0a88 */
[----:B------:R-:W-:Y:S01]  /*3480*/  IMAD R135, R135, UR12, RZ ;  /* 0x0000000c87877c24 */ /* 0x000fe2000f8e02ff */
[----:B------:R-:W-:-:S02]  /*3490*/  LEA.HI.X.SX32 R130, R130, R173, 0x1, P5 ;  /* 0x000000ad82827211 */ /* 0x000fc400028f0eff */
[----:B------:R-:W-:Y:S02]  /*34a0*/  IADD3 R131, P5, PT, R132, R168, RZ ;  /* 0x000000a884837210 */ /* 0x000fe40007fbe0ff */
[----:B------:R-:W-:Y:S02]  /*34b0*/  SEL R137, R167, R134, !P3 ;  /* 0x00000086a7897207 */ /* 0x000fe40005800000 */
[C---:B------:R-:W-:Y:S02]  /*34c0*/  LEA.HI R127, R0.reuse, 0x3e, RZ, 0x1a ;  /* 0x0000003e007f7811 */ /* 0x040fe400078fd0ff */
[----:B------:R-:W-:Y:S02]  /*34d0*/  PLOP3.LUT P0, PT, PT, PT, UP1, 0x80, 0x8 ;  /* 0x000000000008781c */ /* 0x000fe40003f0f018 */
[----:B------:R-:W-:Y:S02]  /*34e0*/  LEA.HI R126, R0, 0x4e, RZ, 0x1a ;  /* 0x0000004e007e7811 */ /* 0x000fe400078fd0ff */
[----:B------:R-:W-:-:S02]  /*34f0*/  PLOP3.LUT P4, PT, PT, PT, UP1, 0x80, 0x8 ;  /* 0x000000000008781c */ /* 0x000fc40003f8f018 */
[----:B------:R-:W-:Y:S02]  /*3500*/  LEA.HI.X.SX32 R132, R132, R173, 0x1, P5 ;  /* 0x000000ad84847211 */ /* 0x000fe400028f0eff */
[----:B------:R-:W-:Y:S01]  /*3510*/  IADD3 R133, P5, PT, R135, R168, RZ ;  /* 0x000000a887857210 */ /* 0x000fe20007fbe0ff */
[----:B------:R-:W-:Y:S01]  /*3520*/  IMAD R137, R137, UR12, RZ ;  /* 0x0000000c89897c24 */ /* 0x000fe2000f8e02ff */
[----:B------:R-:W-:Y:S01]  /*3530*/  ISETP.LT.AND P0, PT, R127, UR7, P0 ;  /* 0x000000077f007c0c */ /* 0x000fe20008701270 */
[----:B------:R-:W-:Y:S01]  /*3540*/  @P2 IMAD.MOV.U32 R127, RZ, RZ, R130 ;  /* 0x000000ffff7f2224 */ /* 0x000fe200078e0082 */
[----:B------:R-:W-:Y:S01]  /*3550*/  ISETP.LT.AND P4, PT, R126, UR7, P4 ;  /* 0x000000077e007c0c */ /* 0x000fe2000a781270 */
[----:B------:R-:W-:Y:S01]  /*3560*/  @P2 IMAD.MOV.U32 R126, RZ, RZ, R129 ;  /* 0x000000ffff7e2224 */ /* 0x000fe200078e0081 */
[----:B------:R-:W-:Y:S02]  /*3570*/  PRMT R217, RZ, 0x7610, R217 ;  /* 0x00007610ffd97816 */ /* 0x000fe400000000d9 */
[----:B------:R-:W-:-:S02]  /*3580*/  SEL R138, R167, R140, !P3 ;  /* 0x0000008ca78a7207 */ /* 0x000fc40005800000 */
[-C--:B------:R-:W-:Y:S02]  /*3590*/  LEA.HI.X.SX32 R134, R135, R173.reuse, 0x1, P5 ;  /* 0x000000ad87867211 */ /* 0x080fe400028f0eff */
[----:B------:R-:W-:Y:S01]  /*35a0*/  IADD3 R135, P5, PT, R137, R168, RZ ;  /* 0x000000a889877210 */ /* 0x000fe20007fbe0ff */
[----:B------:R-:W-:Y:S01]  /*35b0*/  IMAD R138, R138, UR12, RZ ;  /* 0x0000000c8a8a7c24 */ /* 0x000fe2000f8e02ff */
[----:B------:R0:W2:Y:S01]  /*35c0*/  @P2 LDG.E.U8 R217, desc[UR20][R126.64] ;  /* 0x000000147ed92981 */ /* 0x0000a2000c1e1100 */
[----:B------:R-:W-:Y:S02]  /*35d0*/  PRMT R218, RZ, 0x7610, R218 ;  /* 0x00007610ffda7816 */ /* 0x000fe400000000da */
[----:B------:R-:W-:Y:S02]  /*35e0*/  SEL R140, R167, R136, !P3 ;  /* 0x00000088a78c7207 */ /* 0x000fe40005800000 */
[----:B------:R-:W-:Y:S02]  /*35f0*/  LEA.HI.X.SX32 R136, R137, R173, 0x1, P5 ;  /* 0x000000ad89887211 */ /* 0x000fe400028f0eff */
[----:B------:R-:W-:Y:S01]  /*3600*/  IADD3 R137, P5, PT, R138, R168, RZ ;  /* 0x000000a88a897210 */ /* 0x000fe20007fbe0ff */
[----:B0-----:R-:W-:-:S02]  /*3610*/  @P2 IMAD.MOV.U32 R126, RZ, RZ, R133 ;  /* 0x000000ffff7e2224 */ /* 0x001fc400078e0085 */
[----:B------:R-:W-:Y:S01]  /*3620*/  @P2 IMAD.MOV.U32 R127, RZ, RZ, R134 ;  /* 0x000000ffff7f2224 */ /* 0x000fe200078e0086 */
[----:B------:R-:W-:Y:S01]  /*3630*/  SEL R142, R167, R142, !P3 ;  /* 0x0000008ea78e7207 */ /* 0x000fe20005800000 */
[----:B------:R-:W-:Y:S01]  /*3640*/  IMAD R140, R140, UR12, RZ ;  /* 0x0000000c8c8c7c24 */ /* 0x000fe2000f8e02ff */
[----:B------:R-:W-:Y:S02]  /*3650*/  PRMT R219, RZ, 0x7610, R219 ;  /* 0x00007610ffdb7816 */ /* 0x000fe400000000db */
[----:B------:R0:W2:Y:S01]  /*3660*/  @P2 LDG.E.U8 R218, desc[UR20][R126.64] ;  /* 0x000000147eda2981 */ /* 0x0000a2000c1e1100 */
[----:B------:R-:W-:Y:S01]  /*3670*/  LEA.HI.X.SX32 R138, R138, R173, 0x1, P5 ;  /* 0x000000ad8a8a7211 */ /* 0x000fe200028f0eff */
[----:B------:R-:W-:Y:S01]  /*3680*/  IMAD R142, R142, UR12, RZ ;  /* 0x0000000c8e8e7c24 */ /* 0x000fe2000f8e02ff */
[----:B------:R-:W-:Y:S02]  /*3690*/  IADD3 R139, P5, PT, R140, R168, RZ ;  /* 0x000000a88c8b7210 */ /* 0x000fe40007fbe0ff */
[----:B------:R-:W-:Y:S01]  /*36a0*/  PRMT R220, RZ, 0x7610, R220 ;  /* 0x00007610ffdc7816 */ /* 0x000fe200000000dc */
[----:B0-----:R-:W-:-:S02]  /*36b0*/  @P2 IMAD.MOV.U32 R126, RZ, RZ, R131 ;  /* 0x000000ffff7e2224 */ /* 0x001fc400078e0083 */
[----:B------:R-:W-:Y:S01]  /*36c0*/  @P2 IMAD.MOV.U32 R127, RZ, RZ, R132 ;  /* 0x000000ffff7f2224 */ /* 0x000fe200078e0084 */
[----:B------:R-:W-:-:S04]  /*36d0*/  LEA.HI.X.SX32 R140, R140, R173, 0x1, P5 ;  /* 0x000000ad8c8c7211 */ /* 0x000fc800028f0eff */
[----:B------:R0:W2:Y:S01]  /*36e0*/  @P2 LDG.E.U8 R219, desc[UR20][R126.64] ;  /* 0x000000147edb2981 */ /* 0x0000a2000c1e1100 */
[C---:B------:R-:W-:Y:S02]  /*36f0*/  IADD3 R141, P5, PT, R142.reuse, R168, RZ ;  /* 0x000000a88e8d7210 */ /* 0x040fe40007fbe0ff */
[----:B------:R-:W-:Y:S01]  /*3700*/  PRMT R221, RZ, 0x7610, R221 ;  /* 0x00007610ffdd7816 */ /* 0x000fe200000000dd */
[----:B0-----:R-:W-:Y:S02]  /*3710*/  @P2 IMAD.MOV.U32 R126, RZ, RZ, R137 ;  /* 0x000000ffff7e2224 */ /* 0x001fe400078e0089 */
[----:B------:R-:W-:Y:S01]  /*3720*/  @P2 IMAD.MOV.U32 R127, RZ, RZ, R138 ;  /* 0x000000ffff7f2224 */ /* 0x000fe200078e008a */
[----:B------:R-:W-:-:S04]  /*3730*/  LEA.HI.X.SX32 R142, R142, R173, 0x1, P5 ;  /* 0x000000ad8e8e7211 */ /* 0x000fc800028f0eff */
[----:B------:R0:W2:Y:S01]  /*3740*/  @P2 LDG.E.U8 R220, desc[UR20][R126.64] ;  /* 0x000000147edc2981 */ /* 0x0000a2000c1e1100 */
[----:B------:R-:W-:Y:S02]  /*3750*/  LEA.HI R143, R0, 0x3e, RZ, 0x1a ;  /* 0x0000003e008f7811 */ /* 0x000fe400078fd0ff */
[----:B------:R-:W-:Y:S01]  /*3760*/  PRMT R199, RZ, 0x7610, R199 ;  /* 0x00007610ffc77816 */ /* 0x000fe200000000c7 */
[----:B0-----:R-:W-:Y:S02]  /*3770*/  @P2 IMAD.MOV.U32 R126, RZ, RZ, R135 ;  /* 0x000000ffff7e2224 */ /* 0x001fe400078e0087 */
[----:B------:R-:W-:-:S05]  /*3780*/  @P2 IMAD.MOV.U32 R127, RZ, RZ, R136 ;  /* 0x000000ffff7f2224 */ /* 0x000fca00078e0088 */
[----:B------:R0:W2:Y:S01]  /*3790*/  @P2 LDG.E.U8 R221, desc[UR20][R126.64] ;  /* 0x000000147edd2981 */ /* 0x0000a2000c1e1100 */
[----:B------:R-:W-:Y:S01]  /*37a0*/  IMAD R145, R143, UR18, RZ ;  /* 0x000000128f917c24 */ /* 0x000fe2000f8e02ff */
[----:B------:R-:W-:Y:S01]  /*37b0*/  PRMT R200, RZ, 0x7610, R200 ;  /* 0x00007610ffc87816 */ /* 0x000fe200000000c8 */
[----:B0-----:R-:W-:Y:S02]  /*37c0*/  @P2 IMAD.MOV.U32 R126, RZ, RZ, R141 ;  /* 0x000000ffff7e2224 */ /* 0x001fe400078e008d */
[----:B------:R-:W-:Y:S01]  /*37d0*/  @P2 IMAD.MOV.U32 R127, RZ, RZ, R142 ;  /* 0x000000ffff7f2224 */ /* 0x000fe200078e008e */
[----:B------:R-:W-:-:S04]  /*37e0*/  SEL R148, R167, R144, !P3 ;  /* 0x00000090a7947207 */ /* 0x000fc80005800000 */
[----:B------:R0:W2:Y:S01]  /*37f0*/  @P2 LDG.E.U8 R199, desc[UR20][R126.64] ;  /* 0x000000147ec72981 */ /* 0x0000a2000c1e1100 */
[C---:B------:R-:W-:Y:S01]  /*3800*/  IADD3 R143, P5, PT, R145.reuse, R161, RZ ;  /* 0x000000a1918f7210 */ /* 0x040fe20007fbe0ff */
[----:B------:R-:W-:Y:S01]  /*3810*/  IMAD R148, R148, UR12, RZ ;  /* 0x0000000c94947c24 */ /* 0x000fe2000f8e02ff */
[----:B------:R-:W-:Y:S02]  /*3820*/  PRMT R222, RZ, 0x7610, R222 ;  /* 0x00007610ffde7816 */ /* 0x000fe400000000de */
[----:B------:R-:W-:Y:S01]  /*3830*/  LEA.HI R146, R0, 0x4e, RZ, 0x1a ;  /* 0x0000004e00927811 */ /* 0x000fe200078fd0ff */
[----:B0-----:R-:W-:Y:S02]  /*3840*/  @P2 IMAD.MOV.U32 R126, RZ, RZ, R139 ;  /* 0x000000ffff7e2224 */ /* 0x001fe400078e008b */
[----:B------:R-:W-:Y:S01]  /*3850*/  @P2 IMAD.MOV.U32 R127, RZ, RZ, R140 ;  /* 0x000000ffff7f2224 */ /* 0x000fe200078e008c */
[----:B------:R-:W-:-:S04]  /*3860*/  LEA.HI.X.SX32 R144, R145, R162, 0x1, P5 ;  /* 0x000000a291907211 */ /* 0x000fc800028f0eff */
[----:B------:R0:W2:Y:S01]  /*3870*/  @P2 LDG.E.U8 R200, desc[UR20][R126.64] ;  /* 0x000000147ec82981 */ /* 0x0000a2000c1e1100 */
[----:B------:R-:W-:Y:S01]  /*3880*/  IMAD R150, R146, UR18, RZ ;  /* 0x0000001292967c24 */ /* 0x000fe2000f8e02ff */
[----:B------:R-:W-:Y:S02]  /*3890*/  PRMT R223, RZ, 0x7610, R223 ;  /* 0x00007610ffdf7816 */ /* 0x000fe400000000df */
[C---:B------:R-:W-:Y:S01]  /*38a0*/  IADD3 R146, P5, PT, R148.reuse, R168, RZ ;  /* 0x000000a894927210 */ /* 0x040fe20007fbe0ff */
[----:B0-----:R-:W-:Y:S02]  /*38b0*/  @P1 IMAD.MOV.U32 R126, RZ, RZ, R125 ;  /* 0x000000ffff7e1224 */ /* 0x001fe400078e007d */
[----:B------:R-:W-:Y:S01]  /*38c0*/  @P1 IMAD.MOV.U32 R127, RZ, RZ, R128 ;  /* 0x000000ffff7f1224 */ /* 0x000fe200078e0080 */
[----:B------:R-:W-:-:S04]  /*38d0*/  LEA.HI.X.SX32 R148, R148, R173, 0x1, P5 ;  /* 0x000000ad94947211 */ /* 0x000fc800028f0eff */
[----:B------:R0:W2:Y:S01]  /*38e0*/  @P1 LDG.E.U8 R222, desc[UR20][R126.64] ;  /* 0x000000147ede1981 */ /* 0x0000a2000c1e1100 */
[----:B------:R-:W-:Y:S02]  /*38f0*/  LEA.HI R145, R0, 0x7e, RZ, 0x1a ;  /* 0x0000007e00917811 */ /* 0x000fe400078fd0ff */
[----:B------:R-:W-:Y:S01]  /*3900*/  IADD3 R147, P1, PT, R150, R161, RZ ;  /* 0x000000a196937210 */ /* 0x000fe20007f3e0ff */
[----:B0-----:R-:W-:Y:S02]  /*3910*/  @P0 IMAD.MOV.U32 R126, RZ, RZ, R143 ;  /* 0x000000ffff7e0224 */ /* 0x001fe400078e008f */
[----:B------:R-:W-:Y:S01]  /*3920*/  @P0 IMAD.MOV.U32 R127, RZ, RZ, R144 ;  /* 0x000000ffff7f0224 */ /* 0x000fe200078e0090 */
[----:B------:R-:W-:-:S04]  /*3930*/  PRMT R201, RZ, 0x7610, R201 ;  /* 0x00007610ffc97816 */ /* 0x000fc800000000c9 */
[----:B------:R0:W2:Y:S01]  /*3940*/  @P0 LDG.E.U8 R223, desc[UR20][R126.64] ;  /* 0x000000147edf0981 */ /* 0x0000a2000c1e1100 */
[----:B------:R-:W-:Y:S01]  /*3950*/  PLOP3.LUT P0, PT, PT, PT, UP1, 0x80, 0x8 ;  /* 0x000000000008781c */ /* 0x000fe20003f0f018 */
[C---:B------:R-:W-:Y:S01]  /*3960*/  IMAD R153, R145.reuse, UR18, RZ ;  /* 0x0000001291997c24 */ /* 0x040fe2000f8e02ff */
[----:B------:R-:W-:Y:S02]  /*3970*/  LEA.HI.X.SX32 R150, R150, R162, 0x1, P1 ;  /* 0x000000a296967211 */ /* 0x000fe400008f0eff */
[----:B------:R-:W-:Y:S01]  /*3980*/  ISETP.LT.AND P0, PT, R145, UR7, P0 ;  /* 0x0000000791007c0c */ /* 0x000fe20008701270 */
[----:B0-----:R-:W-:Y:S02]  /*3990*/  @P2 IMAD.MOV.U32 R126, RZ, RZ, R146 ;  /* 0x000000ffff7e2224 */ /* 0x001fe400078e0092 */
[----:B------:R-:W-:Y:S01]  /*39a0*/  @P2 IMAD.MOV.U32 R127, RZ, RZ, R148 ;  /* 0x000000ffff7f2224 */ /* 0x000fe200078e0094 */
[----:B------:R-:W-:Y:S02]  /*39b0*/  LOP3.LUT R149, R3, 0x26, RZ, 0xfc, !PT ;  /* 0x0000002603957812 */ /* 0x000fe400078efcff */
[----:B------:R-:W-:-:S02]  /*39c0*/  PLOP3.LUT P1, PT, PT, PT, UP1, 0x80, 0x8 ;  /* 0x000000000008781c */ /* 0x000fc40003f2f018 */
[----:B------:R-:W-:Y:S01]  /*39d0*/  PRMT R224, RZ, 0x7610, R224 ;  /* 0x00007610ffe07816 */ /* 0x000fe200000000e0 */
[----:B------:R0:W2:Y:S01]  /*39e0*/  @P2 LDG.E.U8 R201, desc[UR20][R126.64] ;  /* 0x000000147ec92981 */ /* 0x0000a2000c1e1100 */
[----:B------:R-:W-:Y:S01]  /*39f0*/  IADD3 R151, P5, PT, R153, R161, RZ ;  /* 0x000000a199977210 */ /* 0x000fe20007fbe0ff */
[C---:B------:R-:W-:Y:S01]  /*3a00*/  VIADD R160, R12.reuse, 0xf ;  /* 0x0000000f0ca07836 */ /* 0x040fe20000000000 */
[----:B------:R-:W-:Y:S02]  /*3a10*/  ISETP.LT.AND P1, PT, R149, UR7, P1 ;  /* 0x0000000795007c0c */ /* 0x000fe40008f21270 */
[----:B------:R-:W-:Y:S01]  /*3a20*/  LEA.HI.X.SX32 R153, R153, R162, 0x1, P5 ;  /* 0x000000a299997211 */ /* 0x000fe200028f0eff */
[----:B0-----:R-:W-:Y:S02]  /*3a30*/  @P4 IMAD.MOV.U32 R126, RZ, RZ, R147 ;  /* 0x000000ffff7e4224 */ /* 0x001fe400078e0093 */
[----:B------:R-:W-:Y:S01]  /*3a40*/  @P4 IMAD.MOV.U32 R127, RZ, RZ, R150 ;  /* 0x000000ffff7f4224 */ /* 0x000fe200078e0096 */
[----:B------:R-:W-:Y:S01]  /*3a50*/  IABS R170, R160 ;  /* 0x000000a000aa7213 */ /* 0x000fe20000000000 */
[----:B------:R-:W-:-:S03]  /*3a60*/  VIADD R164, R12, 0x4 ;  /* 0x000000040ca47836 */ /* 0x000fc60000000000 */
[----:B------:R0:W3:Y:S01]  /*3a70*/  @P4 LDG.E.U8 R224, desc[UR20][R126.64] ;  /* 0x000000147ee04981 */ /* 0x0000e2000c1e1100 */
[C---:B------:R-:W-:Y:S02]  /*3a80*/  IADD3 R152, P4, PT, R154.reuse, R161, RZ ;  /* 0x000000a19a987210 */ /* 0x040fe40007f9e0ff */
[----:B------:R-:W-:Y:S02]  /*3a90*/  PRMT R225, RZ, 0x7610, R225 ;  /* 0x00007610ffe17816 */ /* 0x000fe400000000e1 */
[----:B------:R-:W-:Y:S01]  /*3aa0*/  LEA.HI.X.SX32 R154, R154, R162, 0x1, P4 ;  /* 0x000000a29a9a7211 */ /* 0x000fe200020f0eff */
[----:B------:R-:W-:Y:S01]  /*3ab0*/  IMAD.HI.U32 R156, R155, R170, RZ ;  /* 0x000000aa9b9c7227 */ /* 0x000fe200078e00ff */
[----:B------:R-:W-:-:S03]  /*3ac0*/  IABS R165, R164 ;  /* 0x000000a400a57213 */ /* 0x000fc60000000000 */
[----:B0-----:R-:W-:Y:S02]  /*3ad0*/  @P0 IMAD.MOV.U32 R126, RZ, RZ, R151 ;  /* 0x000000ffff7e0224 */ /* 0x001fe400078e0097 */
[----:B------:R-:W-:Y:S01]  /*3ae0*/  @P0 IMAD.MOV.U32 R127, RZ, RZ, R153 ;  /* 0x000000ffff7f0224 */ /* 0x000fe200078e0099 */
[----:B------:R-:W-:Y:S01]  /*3af0*/  PRMT R226, RZ, 0x7610, R226 ;  /* 0x00007610ffe27816 */ /* 0x000fe200000000e2 */
[----:B------:R-:W-:-:S03]  /*3b00*/  IMAD.MOV R158, RZ, RZ, -R156 ;  /* 0x000000ffff9e7224 */ /* 0x000fc600078e0a9c */
[----:B------:R0:W3:Y:S01]  /*3b10*/  @P0 LDG.E.U8 R225, desc[UR20][R126.64] ;  /* 0x000000147ee10981 */ /* 0x0000e2000c1e1100 */
[----:B------:R-:W-:Y:S02]  /*3b20*/  IMAD.MOV.U32 R156, RZ, RZ, R165 ;  /* 0x000000ffff9c7224 */ /* 0x000fe400078e00a5 */
[----:B0-----:R-:W-:Y:S02]  /*3b30*/  @P1 IMAD.MOV.U32 R126, RZ, RZ, R152 ;  /* 0x000000ffff7e1224 */ /* 0x001fe400078e0098 */
[----:B------:R-:W-:Y:S02]  /*3b40*/  @P1 IMAD.MOV.U32 R127, RZ, RZ, R154 ;  /* 0x000000ffff7f1224 */ /* 0x000fe400078e009a */
[----:B------:R-:W-:-:S03]  /*3b50*/  VIADD R157, R12, 0x5 ;  /* 0x000000050c9d7836 */ /* 0x000fc60000000000 */
[----:B------:R0:W3:Y:S01]  /*3b60*/  @P1 LDG.E.U8 R226, desc[UR20][R126.64] ;  /* 0x000000147ee21981 */ /* 0x0000e2000c1e1100 */
[----:B------:R-:W-:Y:S01]  /*3b70*/  IMAD R170, R159, R158, R170 ;  /* 0x0000009e9faa7224 */ /* 0x000fe200078e02aa */
[----:B------:R-:W-:Y:S01]  /*3b80*/  IABS R250, R157 ;  /* 0x0000009d00fa7213 */ /* 0x000fe20000000000 */
[----:B0-----:R-:W-:-:S04]  /*3b90*/  IMAD.HI.U32 R126, R155, R156, RZ ;  /* 0x0000009c9b7e7227 */ /* 0x001fc800078e00ff */
[----:B------:R-:W-:-:S04]  /*3ba0*/  IMAD.MOV R126, RZ, RZ, -R126 ;  /* 0x000000ffff7e7224 */ /* 0x000fc800078e0a7e */
[C---:B------:R-:W-:Y:S01]  /*3bb0*/  IMAD R126, R159.reuse, R126, R156 ;  /* 0x0000007e9f7e7224 */ /* 0x040fe200078e029c */
[----:B------:R-:W-:Y:S01]  /*3bc0*/  ISETP.GT.U32.AND P1, PT, R159, R170, PT ;  /* 0x000000aa9f00720c */ /* 0x000fe20003f24070 */
[----:B------:R-:W-:-:S03]  /*3bd0*/  IMAD.HI.U32 R127, R155, R250, RZ ;  /* 0x000000fa9b7f7227 */ /* 0x000fc600078e00ff */
[C---:B------:R-:W-:Y:S01]  /*3be0*/  ISETP.GT.U32.AND P4, PT, R159.reuse, R126, PT ;  /* 0x0000007e9f00720c */ /* 0x040fe20003f84070 */
[----:B------:R-:W-:Y:S02]  /*3bf0*/  IMAD.MOV R127, RZ, RZ, -R127 ;  /* 0x000000ffff7f7224 */ /* 0x000fe400078e0a7f */
[C---:B------:R-:W-:Y:S02]  /*3c00*/  VIADD R227, R12.reuse, 0x6 ;  /* 0x000000060ce37836 */ /* 0x040fe40000000000 */
[----:B------:R-:W-:Y:S02]  /*3c10*/  IMAD R250, R159, R127, R250 ;  /* 0x0000007f9ffa7224 */ /* 0x000fe400078e02fa */
[----:B------:R-:W-:Y:S01]  /*3c20*/  VIADD R127, R12, 0xc ;  /* 0x0000000c0c7f7836 */ /* 0x000fe20000000000 */
[----:B------:R-:W-:Y:S01]  /*3c30*/  IABS R156, R227 ;  /* 0x000000e3009c7213 */ /* 0x000fe20000000000 */
[----:B------:R-:W-:-:S03]  /*3c40*/  @!P1 IMAD.IADD R170, R170, 0x1, -R159 ;  /* 0x00000001aaaa9824 */ /* 0x000fc600078e0a9f */
[----:B------:R-:W-:Y:S01]  /*3c50*/  ISETP.GE.AND P1, PT, R127, RZ, PT ;  /* 0x000000ff7f00720c */ /* 0x000fe20003f26270 */
[----:B------:R-:W-:Y:S01]  /*3c60*/  @!P4 IMAD.IADD R126, R126, 0x1, -R159 ;  /* 0x000000017e7ec824 */ /* 0x000fe200078e0a9f */
[----:B------:R-:W-:Y:S01]  /*3c70*/  IABS R158, R127 ;  /* 0x0000007f009e7213 */ /* 0x000fe20000000000 */
[----:B------:R-:W-:-:S03]  /*3c80*/  IMAD.HI.U32 R127, R155, R156, RZ ;  /* 0x0000009c9b7f7227 */ /* 0x000fc600078e00ff */
[----:B------:R-:W-:Y:S01]  /*3c90*/  ISETP.GT.U32.AND P4, PT, R159, R126, PT ;  /* 0x0000007e9f00720c */ /* 0x000fe20003f84070 */
[----:B------:R-:W-:Y:S02]  /*3ca0*/  IMAD.MOV R169, RZ, RZ, -R127 ;  /* 0x000000ffffa97224 */ /* 0x000fe400078e0a7f */
[----:B------:R-:W-:-:S04]  /*3cb0*/  IMAD.HI.U32 R127, R155, R158, RZ ;  /* 0x0000009e9b7f7227 */ /* 0x000fc800078e00ff */
[----:B------:R-:W-:-:S04]  /*3cc0*/  IMAD.MOV R127, RZ, RZ, -R127 ;  /* 0x000000ffff7f7224 */ /* 0x000fc800078e0a7f */
[----:B------:R-:W-:Y:S02]  /*3cd0*/  IMAD R158, R159, R127, R158 ;  /* 0x0000007f9f9e7224 */ /* 0x000fe400078e029e */
[----:B------:R-:W-:-:S03]  /*3ce0*/  @!P4 IMAD.IADD R126, R126, 0x1, -R159 ;  /* 0x000000017e7ec824 */ /* 0x000fc600078e0a9f */
[----:B------:R-:W-:Y:S01]  /*3cf0*/  ISETP.GT.U32.AND P4, PT, R159, R158, PT ;  /* 0x0000009e9f00720c */ /* 0x000fe20003f84070 */
[----:B------:R-:W-:Y:S01]  /*3d00*/  VIADD R171, R12, 0x7 ;  /* 0x000000070cab7836 */ /* 0x000fe20000000000 */
[----:B------:R-:W-:-:S04]  /*3d10*/  ISETP.GE.AND P0, PT, R164, RZ, PT ;  /* 0x000000ffa400720c */ /* 0x000fc80003f06270 */
[----:B------:R-:W-:Y:S01]  /*3d20*/  IABS R166, R171 ;  /* 0x000000ab00a67213 */ /* 0x000fe20000000000 */
[----:B------:R-:W-:-:S04]  /*3d30*/  VIADD R172, R12, 0xd ;  /* 0x0000000d0cac7836 */ /* 0x000fc80000000000 */
[----:B------:R-:W-:-:S04]  /*3d40*/  IMAD.HI.U32 R127, R155, R166, RZ ;  /* 0x000000a69b7f7227 */ /* 0x000fc800078e00ff */
[----:B------:R-:W-:Y:S02]  /*3d50*/  @!P4 IMAD.IADD R158, R158, 0x1, -R159 ;  /* 0x000000019e9ec824 */ /* 0x000fe400078e0a9f */
[C---:B------:R-:W-:Y:S01]  /*3d60*/  IMAD R169, R159.reuse, R169, R156 ;  /* 0x000000a99fa97224 */ /* 0x040fe200078e029c */
[----:B------:R-:W-:Y:S01]  /*3d70*/  IABS R156, R172 ;  /* 0x000000ac009c7213 */ /* 0x000fe20000000000 */
[----:B------:R-:W-:Y:S01]  /*3d80*/  IMAD.MOV R127, RZ, RZ, -R127 ;  /* 0x000000ffff7f7224 */ /* 0x000fe200078e0a7f */
[C---:B------:R-:W-:Y:S01]  /*3d90*/  ISETP.GT.U32.AND P5, PT, R159.reuse, R158, PT ;  /* 0x0000009e9f00720c */ /* 0x040fe20003fa4070 */
[----:B------:R-:W-:Y:S02]  /*3da0*/  @!P0 IMAD.MOV R126, RZ, RZ, -R126 ;  /* 0x000000ffff7e8224 */ /* 0x000fe400078e0a7e */
[----:B------:R-:W-:Y:S02]  /*3db0*/  IMAD R166, R159, R127, R166 ;  /* 0x0000007f9fa67224 */ /* 0x000fe400078e02a6 */
[----:B------:R-:W-:-:S02]  /*3dc0*/  VIADD R182, R12, 0xe ;  /* 0x0000000e0cb67836 */ /* 0x000fc40000000000 */
[----:B------:R-:W-:Y:S01]  /*3dd0*/  IMAD.HI.U32 R127, R155, R156, RZ ;  /* 0x0000009c9b7f7227 */ /* 0x000fe200078e00ff */
[----:B------:R-:W-:Y:S02]  /*3de0*/  SEL R126, R167, R126, !P3 ;  /* 0x0000007ea77e7207 */ /* 0x000fe40005800000 */
[C---:B------:R-:W-:Y:S01]  /*3df0*/  ISETP.GT.U32.AND P4, PT, R159.reuse, R250, PT ;  /* 0x000000fa9f00720c */ /* 0x040fe20003f84070 */
[----:B------:R-:W-:Y:S01]  /*3e00*/  IMAD.MOV R127, RZ, RZ, -R127 ;  /* 0x000000ffff7f7224 */ /* 0x000fe200078e0a7f */
[----:B------:R-:W-:Y:S01]  /*3e10*/  IABS R164, R182 ;  /* 0x000000b600a47213 */ /* 0x000fe20000000000 */
[----:B------:R-:W-:Y:S01]  /*3e20*/  @!P5 IMAD.IADD R158, R158, 0x1, -R159 ;  /* 0x000000019e9ed824 */ /* 0x000fe200078e0a9f */
[C---:B------:R-:W-:Y:S01]  /*3e30*/  ISETP.GT.U32.AND P0, PT, R159.reuse, R169, PT ;  /* 0x000000a99f00720c */ /* 0x040fe20003f04070 */
[C---:B------:R-:W-:Y:S01]  /*3e40*/  IMAD R165, R159.reuse, R127, R156 ;  /* 0x0000007f9fa57224 */ /* 0x040fe200078e029c */
[----:B------:R-:W-:Y:S01]  /*3e50*/  ISETP.GT.U32.AND P5, PT, R159, R166, PT ;  /* 0x000000a69f00720c */ /* 0x000fe20003fa4070 */
[----:B------:R-:W-:-:S02]  /*3e60*/  IMAD R156, R126, UR12, RZ ;  /* 0x0000000c7e9c7c24 */ /* 0x000fc4000f8e02ff */
[----:B------:R-:W-:-:S04]  /*3e70*/  IMAD.HI.U32 R126, R155, R164, RZ ;  /* 0x000000a49b7e7227 */ /* 0x000fc800078e00ff */
[----:B------:R-:W-:Y:S02]  /*3e80*/  IMAD.MOV R180, RZ, RZ, -R126 ;  /* 0x000000ffffb47224 */ /* 0x000fe400078e0a7e */
[--C-:B------:R-:W-:Y:S01]  /*3e90*/  @!P4 IMAD.IADD R250, R250, 0x1, -R159.reuse ;  /* 0x00000001fafac824 */ /* 0x100fe200078e0a9f */
[C---:B------:R-:W-:Y:S01]  /*3ea0*/  IADD3 R155, P4, PT, R156.reuse, R168, RZ ;  /* 0x000000a89c9b7210 */ /* 0x040fe20007f9e0ff */
[----:B------:R-:W-:Y:S02]  /*3eb0*/  IMAD R164, R159, R180, R164 ;  /* 0x000000b49fa47224 */ /* 0x000fe400078e02a4 */
[--C-:B------:R-:W-:Y:S01]  /*3ec0*/  @!P0 IMAD.IADD R169, R169, 0x1, -R159.reuse ;  /* 0x00000001a9a98824 */ /* 0x100fe200078e0a9f */
[----:B------:R-:W-:Y:S01]  /*3ed0*/  LEA.HI.X.SX32 R156, R156, R173, 0x1, P4 ;  /* 0x000000ad9c9c7211 */ /* 0x000fe200020f0eff */
[----:B------:R-:W-:Y:S01]  /*3ee0*/  @!P5 IMAD.IADD R166, R166, 0x1, -R159 ;  /* 0x00000001a6a6d824 */ /* 0x000fe200078e0a9f */
[C---:B------:R-:W-:Y:S01]  /*3ef0*/  ISETP.GT.U32.AND P0, PT, R159.reuse, R164, PT ;  /* 0x000000a49f00720c */ /* 0x040fe20003f04070 */
[----:B------:R-:W-:Y:S01]  /*3f00*/  @!P1 IMAD.MOV R158, RZ, RZ, -R158 ;  /* 0x000000ffff9e9224 */ /* 0x000fe200078e0a9e */
[----:B------:R-:W-:-:S02]  /*3f10*/  ISETP.GT.U32.AND P5, PT, R159, R250, PT ;  /* 0x000000fa9f00720c */ /* 0x000fc40003fa4070 */
[----:B------:R-:W-:Y:S02]  /*3f20*/  ISETP.GT.U32.AND P4, PT, R159, R165, PT ;  /* 0x000000a59f00720c */ /* 0x000fe40003f84070 */
[----:B------:R-:W-:-:S05]  /*3f30*/  SEL R158, R167, R158, !P3 ;  /* 0x0000009ea79e7207 */ /* 0x000fca0005800000 */
[----:B------:R-:W-:Y:S01]  /*3f40*/  IMAD R158, R158, UR12, RZ ;  /* 0x0000000c9e9e7c24 */ /* 0x000fe2000f8e02ff */
[----:B------:R-:W-:Y:S01]  /*3f50*/  ISETP.GE.AND P1, PT, R157, RZ, PT ;  /* 0x000000ff9d00720c */ /* 0x000fe20003f26270 */
[--C-:B------:R-:W-:Y:S01]  /*3f60*/  @!P0 IMAD.IADD R164, R164, 0x1, -R159.reuse ;  /* 0x00000001a4a48824 */ /* 0x100fe200078e0a9f */
[C---:B------:R-:W-:Y:S01]  /*3f70*/  ISETP.GT.U32.AND P0, PT, R159.reuse, R170, PT ;  /* 0x000000aa9f00720c */ /* 0x040fe20003f04070 */
[--C-:B------:R-:W-:Y:S01]  /*3f80*/  @!P5 IMAD.IADD R250, R250, 0x1, -R159.reuse ;  /* 0x00000001fafad824 */ /* 0x100fe200078e0a9f */
[----:B------:R-:W-:Y:S01]  /*3f90*/  ISETP.GT.U32.AND P5, PT, R159, R169, PT ;  /* 0x000000a99f00720c */ /* 0x000fe20003fa4070 */
[----:B------:R-:W-:Y:S01]  /*3fa0*/  @!P4 IMAD.IADD R165, R165, 0x1, -R159 ;  /* 0x00000001a5a5c824 */ /* 0x000fe200078e0a9f */
[----:B------:R-:W-:-:S04]  /*3fb0*/  IADD3 R157, P4, PT, R158, R168, RZ ;  /* 0x000000a89e9d7210 */ /* 0x000fc80007f9e0ff */
[----:B------:R-:W-:Y:S02]  /*3fc0*/  LEA.HI.X.SX32 R158, R158, R173, 0x1, P4 ;  /* 0x000000ad9e9e7211 */ /* 0x000fe400020f0eff */
[C---:B------:R-:W-:Y:S01]  /*3fd0*/  ISETP.GT.U32.AND P4, PT, R159.reuse, R166, PT ;  /* 0x000000a69f00720c */ /* 0x040fe20003f84070 */
[----:B------:R-:W-:Y:S02]  /*3fe0*/  @!P1 IMAD.MOV R250, RZ, RZ, -R250 ;  /* 0x000000fffffa9224 */ /* 0x000fe400078e0afa */
[--C-:B------:R-:W-:Y:S01]  /*3ff0*/  @!P0 IMAD.IADD R170, R170, 0x1, -R159.reuse ;  /* 0x00000001aaaa8824 */ /* 0x100fe200078e0a9f */
[----:B------:R-:W-:Y:S01]  /*4000*/  ISETP.GT.U32.AND P0, PT, R159, R165, PT ;  /* 0x000000a59f00720c */ /* 0x000fe20003f04070 */
[----:B------:R-:W-:Y:S01]  /*4010*/  @!P5 IMAD.IADD R169, R169, 0x1, -R159 ;  /* 0x00000001a9a9d824 */ /* 0x000fe200078e0a9f */
[----:B------:R-:W-:Y:S02]  /*4020*/  ISETP.GT.U32.AND P5, PT, R159, R164, PT ;  /* 0x000000a49f00720c */ /* 0x000fe40003fa4070 */
[----:B------:R-:W-:-:S02]  /*4030*/  SEL R250, R167, R250, !P3 ;  /* 0x000000faa7fa7207 */ /* 0x000fc40005800000 */
[----:B------:R-:W-:-:S03]  /*4040*/  ISETP.GE.AND P1, PT, R160, RZ, PT ;  /* 0x000000ffa000720c */ /* 0x000fc60003f26270 */
[--C-:B------:R-:W-:Y:S01]  /*4050*/  @!P4 IMAD.IADD R166, R166, 0x1, -R159.reuse ;  /* 0x00000001a6a6c824 */ /* 0x100fe200078e0a9f */
[----:B------:R-:W-:Y:S01]  /*4060*/  ISETP.GE.AND P4, PT, R227, RZ, PT ;  /* 0x000000ffe300720c */ /* 0x000fe20003f86270 */
[----:B------:R-:W-:Y:S02]  /*4070*/  IMAD R160, R250, UR12, RZ ;  /* 0x0000000cfaa07c24 */ /* 0x000fe4000f8e02ff */
[--C-:B------:R-:W-:Y:S02]  /*4080*/  @!P0 IMAD.IADD R165, R165, 0x1, -R159.reuse ;  /* 0x00000001a5a58824 */ /* 0x100fe400078e0a9f */
[----:B------:R-:W-:Y:S01]  /*4090*/  @!P5 IMAD.IADD R164, R164, 0x1, -R159 ;  /* 0x00000001a4a4d824 */ /* 0x000fe200078e0a9f */
[----:B------:R-:W-:-:S04]  /*40a0*/  IADD3 R159, P0, PT, R160, R168, RZ ;  /* 0x000000a8a09f7210 */ /* 0x000fc80007f1e0ff */
[----:B------:R-:W-:Y:S02]  /*40b0*/  LEA.HI.X.SX32 R160, R160, R173, 0x1, P0 ;  /* 0x000000ada0a07211 */ /* 0x000fe400000f0eff */
[C---:B------:R-:W-:Y:S01]  /*40c0*/  IADD3 R161, P0, PT, R163.reuse, R161, RZ ;  /* 0x000000a1a3a17210 */ /* 0x040fe20007f1e0ff */
[----:B------:R-:W-:Y:S01]  /*40d0*/  @!P4 IMAD.MOV R169, RZ, RZ, -R169 ;  /* 0x000000ffffa9c224 */ /* 0x000fe200078e0aa9 */
[----:B------:R-:W-:Y:S01]  /*40e0*/  ISETP.GE.AND P4, PT, R172, RZ, PT ;  /* 0x000000ffac00720c */ /* 0x000fe20003f86270 */
[----:B------:R-:W-:Y:S01]  /*40f0*/  @!P1 IMAD.MOV R170, RZ, RZ, -R170 ;  /* 0x000000ffffaa9224 */ /* 0x000fe200078e0aaa */
[----:B------:R-:W-:Y:S01]  /*4100*/  PRMT R179, RZ, 0x7610, R179 ;  /* 0x00007610ffb37816 */ /* 0x000fe200000000b3 */
[----:B------:R-:W-:Y:S01]  /*4110*/  @P2 IMAD.MOV.U32 R126, RZ, RZ, R155 ;  /* 0x000000ffff7e2224 */ /* 0x000fe200078e009b */
[----:B------:R-:W-:Y:S01]  /*4120*/  LEA.HI.X.SX32 R162, R163, R162, 0x1, P0 ;  /* 0x000000a2a3a27211 */ /* 0x000fe200000f0eff */
[----:B------:R-:W-:Y:S01]  /*4130*/  @P2 IMAD.MOV.U32 R127, RZ, RZ, R156 ;  /* 0x000000ffff7f2224 */ /* 0x000fe200078e009c */
[----:B------:R-:W-:-:S02]  /*4140*/  ISETP.GE.AND P1, PT, R171, RZ, PT ;  /* 0x000000ffab00720c */ /* 0x000fc40003f26270 */
[----:B------:R-:W-:Y:S02]  /*4150*/  ISETP.GE.AND P5, PT, R182, RZ, PT ;  /* 0x000000ffb600720c */ /* 0x000fe40003fa6270 */
[----:B------:R-:W-:Y:S01]  /*4160*/  PLOP3.LUT P0, PT, PT, PT, UP1, 0x80, 0x8 ;  /* 0x000000000008781c */ /* 0x000fe20003f0f018 */
[----:B------:R0:W3:Y:S01]  /*4170*/  @P2 LDG.E.U8 R179, desc[UR20][R126.64] ;  /* 0x000000147eb32981 */ /* 0x0000e2000c1e1100 */
[----:B------:R-:W-:Y:S02]  /*4180*/  LOP3.LUT R163, R3, 0x76, RZ, 0xfc, !PT ;  /* 0x0000007603a37812 */ /* 0x000fe400078efcff */
[----:B------:R-:W-:Y:S02]  /*4190*/  PRMT R180, RZ, 0x7610, R180 ;  /* 0x00007610ffb47816 */ /* 0x000fe400000000b4 */
[----:B------:R-:W-:Y:S01]  /*41a0*/  ISETP.LT.AND P0, PT, R163, UR7, P0 ;  /* 0x00000007a3007c0c */ /* 0x000fe20008701270 */
[----:B------:R-:W-:Y:S02]  /*41b0*/  @!P4 IMAD.MOV R165, RZ, RZ, -R165 ;  /* 0x000000ffffa5c224 */ /* 0x000fe400078e0aa5 */
[----:B0-----:R-:W-:-:S02]  /*41c0*/  @P2 IMAD.MOV.U32 R126, RZ, RZ, R157 ;  /* 0x000000ffff7e2224 */ /* 0x001fc400078e009d */
[----:B------:R-:W-:Y:S01]  /*41d0*/  @P2 IMAD.MOV.U32 R127, RZ, RZ, R158 ;  /* 0x000000ffff7f2224 */ /* 0x000fe200078e009e */
[----:B------:R-:W-:Y:S01]  /*41e0*/  PRMT R181, RZ, 0x7610, R181 ;  /* 0x00007610ffb57816 */ /* 0x000fe200000000b5 */
[----:B------:R-:W-:-:S03]  /*41f0*/  @!P1 IMAD.MOV R166, RZ, RZ, -R166 ;  /* 0x000000ffffa69224 */ /* 0x000fc600078e0aa6 */
[----:B------:R0:W3:Y:S01]  /*4200*/  @P2 LDG.E.U8 R180, desc[UR20][R126.64] ;  /* 0x000000147eb42981 */ /* 0x0000e2000c1e1100 */
[----:B------:R-:W-:Y:S01]  /*4210*/  @!P5 IMAD.MOV R164, RZ, RZ, -R164 ;  /* 0x000000ffffa4d224 */ /* 0x000fe200078e0aa4 */
[C---:B------:R-:W-:Y:S02]  /*4220*/  SEL R171, R167.reuse, R165, !P3 ;  /* 0x000000a5a7ab7207 */ /* 0x040fe40005800000 */
[----:B------:R-:W-:Y:S01]  /*4230*/  PRMT R227, RZ, 0x7610, R227 ;  /* 0x00007610ffe37816 */ /* 0x000fe200000000e3 */
[----:B0-----:R-:W-:Y:S02]  /*4240*/  @P2 IMAD.MOV.U32 R126, RZ, RZ, R159 ;  /* 0x000000ffff7e2224 */ /* 0x001fe400078e009f */
[----:B------:R-:W-:Y:S01]  /*4250*/  @P2 IMAD.MOV.U32 R127, RZ, RZ, R160 ;  /* 0x000000ffff7f2224 */ /* 0x000fe200078e00a0 */
[C---:B------:R-:W-:Y:S02]  /*4260*/  SEL R169, R167.reuse, R169, !P3 ;  /* 0x000000a9a7a97207 */ /* 0x040fe40005800000 */
[----:B------:R-:W-:-:S02]  /*4270*/  SEL R166, R167, R166, !P3 ;  /* 0x000000a6a7a67207 */ /* 0x000fc40005800000 */
[----:B------:R0:W3:Y:S01]  /*4280*/  @P2 LDG.E.U8 R181, desc[UR20][R126.64] ;  /* 0x000000147eb52981 */ /* 0x0000e2000c1e1100 */
[----:B------:R-:W-:Y:S01]  /*4290*/  SEL R172, R167, R164, !P3 ;  /* 0x000000a4a7ac7207 */ /* 0x000fe20005800000 */
[----:B------:R-:W-:Y:S01]  /*42a0*/  IMAD R171, R171, UR12, RZ ;  /* 0x0000000cabab7c24 */ /* 0x000fe2000f8e02ff */
[----:B------:R-:W-:Y:S01]  /*42b0*/  SEL R167, R167, R170, !P3 ;  /* 0x000000aaa7a77207 */ /* 0x000fe20005800000 */
[----:B------:R-:W-:Y:S02]  /*42c0*/  IMAD R169, R169, UR12, RZ ;  /* 0x0000000ca9a97c24 */ /* 0x000fe4000f8e02ff */
[----:B0-----:R-:W-:Y:S02]  /*42d0*/  @P0 IMAD.MOV.U32 R126, RZ, RZ, R161 ;  /* 0x000000ffff7e0224 */ /* 0x001fe400078e00a1 */
[----:B------:R-:W-:Y:S02]  /*42e0*/  @P0 IMAD.MOV.U32 R127, RZ, RZ, R162 ;  /* 0x000000ffff7f0224 */ /* 0x000fe400078e00a2 */
[----:B------:R-:W-:-:S02]  /*42f0*/  IMAD R170, R166, UR12, RZ ;  /* 0x0000000ca6aa7c24 */ /* 0x000fc4000f8e02ff */
[----:B------:R-:W-:Y:S01]  /*4300*/  IMAD R172, R172, UR12, RZ ;  /* 0x0000000cacac7c24 */ /* 0x000fe2000f8e02ff */
[----:B------:R0:W3:Y:S01]  /*4310*/  @P0 LDG.E.U8 R227, desc[UR20][R126.64] ;  /* 0x000000147ee30981 */ /* 0x0000e2000c1e1100 */
[----:B------:R-:W-:-:S04]  /*4320*/  @!UP2 UIADD3 UR4, UPT, UPT, -UR11, 0x100000, URZ ;  /* 0x001000000b04a890 */ /* 0x000fc8000fffe1ff */
[----:B------:R-:W-:Y:S02]  /*4330*/  @!UP2 USHF.L.U32 UR5, UR4, 0xb, URZ ;  /* 0x0000000b0405a899 */ /* 0x000fe400080006ff */
[----:B------:R-:W-:Y:S01]  /*4340*/  @!UP2 USHF.L.U32 UR4, UR4, 0x1, URZ ;  /* 0x000000010404a899 */ /* 0x000fe200080006ff */
[-C--:B------:R-:W-:Y:S02]  /*4350*/  IADD3 R166, P3, PT, R171, R168.reuse, RZ ;  /* 0x000000a8aba67210 */ /* 0x080fe40007f7e0ff */
[-C--:B------:R-:W-:Y:S01]  /*4360*/  IADD3 R164, P0, PT, R169, R168.reuse, RZ ;  /* 0x000000a8a9a47210 */ /* 0x080fe20007f1e0ff */
[----:B0-----:R-:W-:Y:S01]  /*4370*/  IMAD R126, R167, UR12, RZ ;  /* 0x0000000ca77e7c24 */ /* 0x001fe2000f8e02ff */
[-C--:B------:R-:W-:Y:S02]  /*4380*/  IADD3 R165, P1, PT, R170, R168.reuse, RZ ;  /* 0x000000a8aaa57210 */ /* 0x080fe40007f3e0ff */
[-C--:B------:R-:W-:Y:S02]  /*4390*/  IADD3 R167, P4, PT, R172, R168.reuse, RZ ;  /* 0x000000a8aca77210 */ /* 0x080fe40007f9e0ff */
[----:B------:R-:W-:-:S02]  /*43a0*/  IADD3 R168, P5, PT, R126, R168, RZ ;  /* 0x000000a87ea87210 */ /* 0x000fc40007fbe0ff */
[-C--:B------:R-:W-:Y:S01]  /*43b0*/  LEA.HI.X.SX32 R171, R171, R173.reuse, 0x1, P3 ;  /* 0x000000adabab7211 */ /* 0x080fe200018f0eff */
[----:B------:R-:W-:Y:S01]  /*43c0*/  VOTEU.ALL UP1, P6 ;  /* 0x0000000000ff7886 */ /* 0x000fe20003020000 */
[-C--:B------:R-:W-:Y:S02]  /*43d0*/  LEA.HI.X.SX32 R169, R169, R173.reuse, 0x1, P0 ;  /* 0x000000ada9a97211 */ /* 0x080fe400000f0eff */
[-C--:B------:R-:W-:Y:S02]  /*43e0*/  LEA.HI.X.SX32 R170, R170, R173.reuse, 0x1, P1 ;  /* 0x000000adaaaa7211 */ /* 0x080fe400008f0eff */
[-C--:B------:R-:W-:Y:S01]  /*43f0*/  LEA.HI.X.SX32 R172, R172, R173.reuse, 0x1, P4 ;  /* 0x000000adacac7211 */ /* 0x080fe200020f0eff */
[----:B------:R-:W-:Y:S01]  /*4400*/  @P2 IMAD.MOV.U32 R127, RZ, RZ, R171 ;  /* 0x000000ffff7f2224 */ /* 0x000fe200078e00ab */
[----:B------:R-:W-:Y:S01]  /*4410*/  LEA.HI.X.SX32 R173, R126, R173, 0x1, P5 ;  /* 0x000000ad7ead7211 */ /* 0x000fe200028f0eff */
[----:B------:R-:W-:Y:S01]  /*4420*/  @P2 IMAD.MOV.U32 R126, RZ, RZ, R166 ;  /* 0x000000ffff7e2224 */ /* 0x000fe200078e00a6 */
[----:B------:R-:W-:Y:S01]  /*4430*/  PRMT R182, RZ, 0x7610, R182 ;  /* 0x00007610ffb67816 */ /* 0x000fe200000000b6 */
[----:B------:R0:W1:Y:S01]  /*4440*/  @!UP1 SYNCS.EXCH.64 URZ, [UR9+0x5008], UR4 ;  /* 0x0050080409ff95b2 */ /* 0x0000620008000100 */
[----:B--2---:R2:W-:Y:S04]  /*4450*/  STS.U8 [R4+UR9], R183 ;  /* 0x000000b704007988 */ /* 0x0045e80008000009 */
[----:B------:R0:W3:Y:S01]  /*4460*/  @P2 LDG.E.U8 R182, desc[UR20][R126.64] ;  /* 0x000000147eb62981 */ /* 0x0000e2000c1e1100 */
[----:B--2---:R-:W-:Y:S01]  /*4470*/  PRMT R183, RZ, 0x7610, R183 ;  /* 0x00007610ffb77816 */ /* 0x004fe200000000b7 */
[----:B0-----:R-:W-:-:S02]  /*4480*/  @P2 IMAD.MOV.U32 R126, RZ, RZ, R164 ;  /* 0x000000ffff7e2224 */ /* 0x001fc400078e00a4 */
[----:B------:R-:W-:Y:S01]  /*4490*/  @P2 IMAD.MOV.U32 R127, RZ, RZ, R169 ;  /* 0x000000ffff7f2224 */ /* 0x000fe200078e00a9 */
[----:B----4-:R0:W-:Y:S04]  /*44a0*/  STS.U8 [R4+UR9+0x200], R184 ;  /* 0x000200b804007988 */ /* 0x0101e80008000009 */
[----:B------:R2:W4:Y:S01]  /*44b0*/  @P2 LDG.E.U8 R183, desc[UR20][R126.64] ;  /* 0x000000147eb72981 */ /* 0x000522000c1e1100 */
[----:B0-----:R-:W-:Y:S01]  /*44c0*/  PRMT R184, RZ, 0x7610, R184 ;  /* 0x00007610ffb87816 */ /* 0x001fe200000000b8 */
[----:B--2---:R-:W-:Y:S02]  /*44d0*/  @P2 IMAD.MOV.U32 R126, RZ, RZ, R167 ;  /* 0x000000ffff7e2224 */ /* 0x004fe400078e00a7 */
[----:B------:R-:W-:Y:S01]  /*44e0*/  @P2 IMAD.MOV.U32 R127, RZ, RZ, R172 ;  /* 0x000000ffff7f2224 */ /* 0x000fe200078e00ac */
[----:B------:R0:W-:Y:S04]  /*44f0*/  STS.U8 [R4+UR9+0x400], R185 ;  /* 0x000400b904007988 */ /* 0x0001e80008000009 */
[----:B------:R2:W4:Y:S01]  /*4500*/  @P2 LDG.E.U8 R184, desc[UR20][R126.64] ;  /* 0x000000147eb82981 */ /* 0x000522000c1e1100 */
[----:B0-----:R-:W-:Y:S01]  /*4510*/  PRMT R185, RZ, 0x7610, R185 ;  /* 0x00007610ffb97816 */ /* 0x001fe200000000b9 */
[----:B--2---:R-:W-:-:S02]  /*4520*/  @P2 IMAD.MOV.U32 R126, RZ, RZ, R165 ;  /* 0x000000ffff7e2224 */ /* 0x004fc400078e00a5 */
[----:B------:R-:W-:Y:S01]  /*4530*/  @P2 IMAD.MOV.U32 R127, RZ, RZ, R170 ;  /* 0x000000ffff7f2224 */ /* 0x000fe200078e00aa */
[----:B-----5:R0:W-:Y:S04]  /*4540*/  STS.U8 [R4+UR9+0x600], R186 ;  /* 0x000600ba04007988 */ /* 0x0201e80008000009 */
[----:B------:R2:W5:Y:S01]  /*4550*/  @P2 LDG.E.U8 R185, desc[UR20][R126.64] ;  /* 0x000000147eb92981 */ /* 0x000562000c1e1100 */
[----:B0-----:R-:W-:Y:S01]  /*4560*/  PRMT R186, RZ, 0x7610, R186 ;  /* 0x00007610ffba7816 */ /* 0x001fe200000000ba */
[----:B--2---:R-:W-:Y:S02]  /*4570*/  @P2 IMAD.MOV.U32 R126, RZ, RZ, R168 ;  /* 0x000000ffff7e2224 */ /* 0x004fe400078e00a8 */
[----:B------:R-:W-:-:S05]  /*4580*/  @P2 IMAD.MOV.U32 R127, RZ, RZ, R173 ;  /* 0x000000ffff7f2224 */ /* 0x000fca00078e00ad */
[----:B------:R-:W2:Y:S04]  /*4590*/  @P2 LDG.E.U8 R186, desc[UR20][R126.64] ;  /* 0x000000147eba2981 */ /* 0x000ea8000c1e1100 */
[----:B------:R0:W-:Y:S04]  /*45a0*/  STS.U8 [R4+UR9+0x800], R174 ;  /* 0x000800ae04007988 */ /* 0x0001e80008000009 */
[----:B------:R-:W-:Y:S01]  /*45b0*/  STS.U8 [R4+UR9+0xa00], R249 ;  /* 0x000a00f904007988 */ /* 0x000fe20008000009 */
[----:B0-----:R-:W-:-:S03]  /*45c0*/  LOP3.LUT R174, R4, 0x10, RZ, 0x3c, !PT ;  /* 0x0000001004ae7812 */ /* 0x001fc600078e3cff */
[----:B---3--:R-:W-:Y:S04]  /*45d0*/  STS.U8 [R4+UR9+0xc00], R248 ;  /* 0x000c00f804007988 */ /* 0x008fe80008000009 */
[----:B------:R-:W-:Y:S04]  /*45e0*/  STS.U8 [R4+UR9+0xe00], R247 ;  /* 0x000e00f704007988 */ /* 0x000fe80008000009 */
        /* <DEDUP_REMOVED lines=8> */
[----:B------:R0:W-:Y:S04]  /*4670*/  STS.U8 [R174+UR9+0x80], R175 ;  /* 0x000080afae007988 */ /* 0x0001e80008000009 */
[----:B------:R3:W-:Y:S01]  /*4680*/  STS.U8 [R174+UR9+0x1880], R176 ;  /* 0x001880b0ae007988 */ /* 0x0007e20008000009 */
[----:B0-----:R-:W-:-:S03]  /*4690*/  LOP3.LUT R175, R4, 0x20, RZ, 0x3c, !PT ;  /* 0x0000002004af7812 */ /* 0x001fc600078e3cff */
[----:B------:R-:W-:Y:S01]  /*46a0*/  STS.U8 [R174+UR9+0x280], R228 ;  /* 0x000280e4ae007988 */ /* 0x000fe20008000009 */
[----:B---3--:R-:W-:-:S03]  /*46b0*/  LOP3.LUT R176, R4, 0x30, RZ, 0x3c, !PT ;  /* 0x0000003004b07812 */ /* 0x008fc600078e3cff */
        /* <DEDUP_REMOVED lines=26> */
[----:B------:R3:W-:Y:S04]  /*4860*/  STS.U8 [R175+UR9+0x1b00], R178 ;  /* 0x001b00b2af007988 */ /* 0x0007e80008000009 */
[----:B------:R-:W-:Y:S01]  /*4870*/  STS.U8 [R175+UR9+0x1d00], R187 ;  /* 0x001d00bbaf007988 */ /* 0x000fe20008000009 */
[----:B0-----:R-:W-:-:S03]  /*4880*/  LOP3.LUT R177, R4, 0x40, RZ, 0x3c, !PT ;  /* 0x0000004004b17812 */ /* 0x001fc600078e3cff */
        /* <DEDUP_REMOVED lines=29> */
[----:B------:R0:W-:Y:S01]  /*4a60*/  STS.U8 [R178+UR9+0x4280], R181 ;  /* 0x004280b5b2007988 */ /* 0x0001e20008000009 */
[----:B---3--:R-:W-:-:S03]  /*4a70*/  LOP3.LUT R180, R4, 0x70, RZ, 0x3c, !PT ;  /* 0x0000007004b47812 */ /* 0x008fc600078e3cff */
[----:B------:R0:W-:Y:S04]  /*4a80*/  STS.U8 [R178+UR9+0x4680], R182 ;  /* 0x004680b6b2007988 */ /* 0x0001e80008000009 */
[----:B----4-:R0:W-:Y:S04]  /*4a90*/  STS.U8 [R179+UR9+0x4300], R183 ;  /* 0x004300b7b3007988 */ /* 0x0101e80008000009 */
[----:B------:R0:W-:Y:S04]  /*4aa0*/  STS.U8 [R179+UR9+0x4700], R184 ;  /* 0x004700b8b3007988 */ /* 0x0001e80008000009 */
[----:B-----5:R0:W-:Y:S04]  /*4ab0*/  STS.U8 [R180+UR9+0x4380], R185 ;  /* 0x004380b9b4007988 */ /* 0x0201e80008000009 */
[----:B--2---:R0:W-:Y:S01]  /*4ac0*/  STS.U8 [R180+UR9+0x4780], R186 ;  /* 0x004780bab4007988 */ /* 0x0041e20008000009 */
[----:B-1----:R1:W-:Y:S06]  /*4ad0*/  MEMBAR.ALL.CTA ;  /* 0x0000000000007992 */ /* 0x0023ec0000008000 */
[----:B-1----:R-:W1:Y:S01]  /*4ae0*/  FENCE.VIEW.ASYNC.S ;  /* 0x00000000000073c6 */ /* 0x002e620000000000 */
[----:B------:R-:W-:-:S04]  /*4af0*/  UISETP.NE.U32.AND UP1, UPT, UR16, URZ, UPT ;  /* 0x000000ff1000728c */ /* 0x000fc8000bf25070 */
[----:B------:R-:W-:Y:S02]  /*4b00*/  UISETP.LT.OR UP3, UPT, UR24, 0x80, UP1 ;  /* 0x000000801800788c */ /* 0x000fe40008f61670 */
[----:B------:R-:W-:Y:S01]  /*4b10*/  UISETP.GE.AND UP2, UPT, UR24, 0x100, UPT ;  /* 0x000001001800788c */ /* 0x000fe2000bf46270 */
[----:B-1----:R-:W-:Y:S06]  /*4b20*/  BAR.SYNC.DEFER_BLOCKING 0x0 ;  /* 0x0000000000007b1d */ /* 0x002fec0000010000 */
[----:B0-----:R-:W-:Y:S05]  /*4b30*/  BRA.U UP3, `(.L_x_6) ;  /* 0x0000000103847547 */ /* 0x001fea000b800000 */
[----:B------:R-:W-:Y:S02]  /*4b40*/  UIADD3 UR4, UPT, UPT, UR9, 0x4000, URZ ;  /* 0x0000400009047890 */ /* 0x000fe4000fffe0ff */
[----:B------:R-:W-:Y:S02]  /*4b50*/  USHF.R.U32.HI UR12, URZ, 0x4, UR9 ;  /* 0x00000004ff0c7899 */ /* 0x000fe40008011609 */
[----:B------:R-:W-:Y:S02]  /*4b60*/  USHF.R.U32.HI UR4, URZ, 0x4, UR4 ;  /* 0x00000004ff047899 */ /* 0x000fe40008011604 */
[----:B------:R-:W-:Y:S02]  /*4b70*/  USGXT.U32 UR12, UR12, 0xe ;  /* 0x0000000e0c0c789a */ /* 0x000fe40008000000 */
[----:B------:R-:W-:Y:S02]  /*4b80*/  USGXT.U32 UR14, UR4, 0xe ;  /* 0x0000000e040e789a */ /* 0x000fe40008000000 */
[----:B------:R-:W-:-:S02]  /*4b90*/  UIADD3 UR30, UP3, UPT, UR12, 0x80, URZ ;  /* 0x000000800c1e7890 */ /* 0x000fc4000ff7e0ff */
[----:B------:R-:W-:Y:S01]  /*4ba0*/  UIADD3 UR28, UP4, UPT, UR14, 0x2, URZ ;  /* 0x000000020e1c7890 */ /* 0x000fe2000ff9e0ff */
[----:B------:R-:W-:Y:S01]  /*4bb0*/  UMOV UR4, URZ ;  /* 0x000000ff00047c82 */ /* 0x000fe20008000000 */
[----:B------:R-:W-:Y:S01]  /*4bc0*/  UMOV UR32, 0x0 ;  /* 0x0000000000207882 */ /* 0x000fe20000000000 */
[----:B------:R-:W-:Y:S02]  /*4bd0*/  UIADD3.X UR31, UPT, UPT, UR4, -0x7fffbfe0, URZ, UP3, !UPT ;  /* 0x80004020041f7890 */ /* 0x000fe40009ffe4ff */
[----:B------:R-:W-:Y:S02]  /*4be0*/  UIADD3.X UR29, UPT, UPT, UR4, 0x40004040, URZ, UP4, !UPT ;  /* 0x40004040041d7890 */ /* 0x000fe4000a7fe4ff */
[----:B------:R-:W-:Y:S02]  /*4bf0*/  UIADD3.64 UR16, UPT, UPT, UR30, 0x80, URZ ;  /* 0x000000801e107897 */ /* 0x000fe4000fffe0ff */
[----:B------:R-:W-:Y:S02]  /*4c00*/  UIADD3.64 UR18, UPT, UPT, UR28, 0x2, URZ ;  /* 0x000000021c127897 */ /* 0x000fe4000fffe0ff */
[----:B------:R-:W-:-:S02]  /*4c10*/  UIADD3.64 UR22, UPT, UPT, UR30, 0x100, URZ ;  /* 0x000001001e167897 */ /* 0x000fc4000fffe0ff */
[----:B------:R-:W-:Y:S01]  /*4c20*/  UIADD3.64 UR26, UPT, UPT, UR28, 0x4, URZ ;  /* 0x000000041c1a7897 */ /* 0x000fe2000fffe0ff */
[----:B------:R-:W-:Y:S01]  /*4c30*/  UMOV UR33, 0x4048010 ;  /* 0x0404801000217882 */ /* 0x000fe20000000000 */
[----:B------:R-:W-:Y:S01]  /*4c40*/  UMOV UR13, 0x80004020 ;  /* 0x80004020000d7882 */ /* 0x000fe20000000000 */
[----:B------:R-:W-:Y:S01]  /*4c50*/  UMOV UR15, 0x40004040 ;  /* 0x40004040000f7882 */ /* 0x000fe20000000000 */
[----:B------:R-:W-:Y:S01]  /*4c60*/  UMOV UR34, 0x0 ;  /* 0x0000000000227882 */ /* 0x000fe20000000000 */
[----:B------:R-:W-:Y:S01]  /*4c70*/  UMOV UR35, 0x4048010 ;  /* 0x0404801000237882 */ /* 0x000fe20000000000 */
[----:B------:R-:W-:Y:S01]  /*4c80*/  UMOV UR36, 0x0 ;  /* 0x0000000000247882 */ /* 0x000fe20000000000 */
[----:B------:R-:W-:Y:S01]  /*4c90*/  UMOV UR37, 0x4048010 ;  /* 0x0404801000257882 */ /* 0x000fe20000000000 */
[----:B------:R-:W-:Y:S01]  /*4ca0*/  UMOV UR4, UR6 ;  /* 0x0000000600047c82 */ /* 0x000fe20008000000 */
[----:B------:R-:W-:Y:S01]  /*4cb0*/  UMOV UR5, URZ ;  /* 0x000000ff00057c82 */ /* 0x000fe20008000000 */
[----:B------:R0:W-:Y:S01]  /*4cc0*/  UTCQMMA gdesc[UR12], gdesc[UR14], tmem[UR8], tmem[UR32], idesc[UR33], !UPT ;  /* 0x00ff200e0c0075ea */ /* 0x0001e2000f800308 */
[----:B------:R-:W-:Y:S01]  /*4cd0*/  UMOV UR38, 0x0 ;  /* 0x0000000000267882 */ /* 0x000fe20000000000 */
[----:B------:R-:W-:Y:S01]  /*4ce0*/  UMOV UR39, 0x4048010 ;  /* 0x0404801000277882 */ /* 0x000fe20000000000 */
[----:B------:R0:W-:Y:S01]  /*4cf0*/  UTCQMMA gdesc[UR30], gdesc[UR28], tmem[UR8], tmem[UR34], idesc[UR35], UPT ;  /* 0x00ff221c1e0075ea */ /* 0x0001e2000b800308 */
[----:B------:R-:W-:Y:S01]  /*4d00*/  UMOV UR4, UR4 ;  /* 0x0000000400047c82 */ /* 0x000fe20008000000 */
[----:B------:R0:W-:Y:S01]  /*4d10*/  UTCQMMA gdesc[UR16], gdesc[UR18], tmem[UR8], tmem[UR36], idesc[UR37], UPT ;  /* 0x00ff2412100075ea */ /* 0x0001e2000b800308 */
[----:B------:R0:W-:Y:S01]  /*4d20*/  UTCQMMA gdesc[UR22], gdesc[UR26], tmem[UR8], tmem[UR38], idesc[UR39], UPT ;  /* 0x00ff261a160075ea */ /* 0x0001e2000b800308 */
[----:B------:R0:W-:Y:S01]  /*4d30*/  UTCBAR [UR4], URZ ;  /* 0x000000ff040073e9 */ /* 0x0001e200080000ff */
[----:B------:R-:W-:Y:S01]  /*4d40*/  NOP ;  /* 0x0000000000007918 */ /* 0x000fe20000000000 */
.L_x_6:
[----:B0-----:R-:W-:Y:S01]  /*4d50*/  UMOV UR4, URZ ;  /* 0x000000ff00047c82 */ /* 0x001fe20008000000 */
[----:B------:R-:W-:Y:S05]  /*4d60*/  BRA.U !UP2, `(.L_x_7) ;  /* 0x000000290aec7547 */ /* 0x000fea000b800000 */
[----:B------:R-:W-:Y:S01]  /*4d70*/  USHF.R.S32.HI UR11, URZ, 0x1f, UR24 ;  /* 0x0000001fff0b7899 */ /* 0x000fe20008011418 */
[----:B------:R-:W-:Y:S01]  /*4d80*/  IMAD.MOV.U32 R126, RZ, RZ, RZ ;  /* 0x000000ffff7e7224 */ /* 0x000fe200078e00ff */
[----:B------:R-:W-:Y:S02]  /*4d90*/  UIADD3 UR12, UPT, UPT, UR9, 0x2000, URZ ;  /* 0x00002000090c7890 */ /* 0x000fe4000fffe0ff */
[----:B------:R-:W-:Y:S01]  /*4da0*/  UIADD3 UR13, UPT, UPT, UR9, 0x4800, URZ ;  /* 0x00004800090d7890 */ /* 0x000fe2000fffe0ff */
[----:B------:R-:W0:Y:S01]  /*4db0*/  LDCU.64 UR18, c[0x0][0x3a8] ;  /* 0x00007500ff1277ac */ /* 0x000e220008000a00 */
[----:B------:R-:W-:Y:S02]  /*4dc0*/  ULEA.HI UR11, UR11, UR24, URZ, 0x7 ;  /* 0x000000180b0b7291 */ /* 0x000fe4000f8f38ff */
[----:B------:R-:W-:Y:S02]  /*4dd0*/  USHF.R.U32.HI UR12, URZ, 0x4, UR12 ;  /* 0x00000004ff0c7899 */ /* 0x000fe4000801160c */
[----:B------:R-:W-:-:S02]  /*4de0*/  USHF.R.U32.HI UR13, URZ, 0x4, UR13 ;  /* 0x00000004ff0d7899 */ /* 0x000fc4000801160d */
[----:B------:R-:W-:Y:S02]  /*4df0*/  USHF.R.S32.HI UR11, URZ, 0x7, UR11 ;  /* 0x00000007ff0b7899 */ /* 0x000fe4000801140b */
[----:B------:R-:W-:Y:S02]  /*4e00*/  USGXT.U32 UR12, UR12, 0xe ;  /* 0x0000000e0c0c789a */ /* 0x000fe40008000000 */
[----:B------:R-:W-:Y:S02]  /*4e10*/  USGXT.U32 UR14, UR13, 0xe ;  /* 0x0000000e0d0e789a */ /* 0x000fe40008000000 */
[----:B------:R-:W-:Y:S02]  /*4e20*/  UIADD3 UR26, UP2, UPT, UR12, 0x80, URZ ;  /* 0x000000800c1a7890 */ /* 0x000fe4000ff5e0ff */
[----:B------:R-:W-:Y:S02]  /*4e30*/  UISETP.LT.AND UP4, UPT, UR11, 0x2, UPT ;  /* 0x000000020b00788c */ /* 0x000fe4000bf81270 */
[----:B------:R-:W-:Y:S01]  /*4e40*/  UIADD3 UR28, UP3, UPT, UR14, 0x2, URZ ;  /* 0x000000020e1c7890 */ /* 0x000fe2000ff7e0ff */
[----:B------:R-:W-:Y:S01]  /*4e50*/  UMOV UR4, URZ ;  /* 0x000000ff00047c82 */ /* 0x000fe20008000000 */
[----:B------:R-:W-:Y:S01]  /*4e60*/  UMOV UR5, URZ ;  /* 0x000000ff00057c82 */ /* 0x000fe20008000000 */
[----:B------:R-:W-:-:S02]  /*4e70*/  UIADD3.X UR27, UPT, UPT, UR4, -0x7fffbfe0, URZ, UP2, !UPT ;  /* 0x80004020041b7890 */ /* 0x000fc400097fe4ff */
[----:B------:R-:W-:Y:S02]  /*4e80*/  USEL UR11, UR11, 0x2, !UP4 ;  /* 0x000000020b0b7887 */ /* 0x000fe4000e000000 */
[----:B------:R-:W-:Y:S02]  /*4e90*/  UIADD3.X UR29, UPT, UPT, UR5, 0x40004040, URZ, UP3, !UPT ;  /* 0x40004040051d7890 */ /* 0x000fe40009ffe4ff */
[----:B0-----:R-:W-:Y:S02]  /*4ea0*/  USHF.L.U32 UR18, UR18, 0x7, URZ ;  /* 0x0000000712127899 */ /* 0x001fe400080006ff */
[----:B------:R-:W-:Y:S02]  /*4eb0*/  USHF.L.U32 UR19, UR19, 0x7, URZ ;  /* 0x0000000713137899 */ /* 0x000fe400080006ff */
[----:B------:R-:W-:Y:S02]  /*4ec0*/  UIADD3 UR22, UPT, UPT, UR7, -0x80, URZ ;  /* 0xffffff8007167890 */ /* 0x000fe4000fffe0ff */
[----:B------:R-:W-:-:S02]  /*4ed0*/  UIADD3 UR11, UPT, UPT, UR11, -0x1, URZ ;  /* 0xffffffff0b0b7890 */ /* 0x000fc4000fffe0ff */
[----:B------:R-:W-:Y:S02]  /*4ee0*/  UIADD3.64 UR30, UPT, UPT, UR26, 0x80, URZ ;  /* 0x000000801a1e7897 */ /* 0x000fe4000fffe0ff */
[----:B------:R-:W-:Y:S02]  /*4ef0*/  UIADD3.64 UR32, UPT, UPT, UR28, 0x2, URZ ;  /* 0x000000021c207897 */ /* 0x000fe4000fffe0ff */
[----:B------:R-:W-:Y:S02]  /*4f00*/  UIADD3.64 UR34, UPT, UPT, UR26, 0x100, URZ ;  /* 0x000001001a227897 */ /* 0x000fe4000fffe0ff */
[----:B------:R-:W-:Y:S01]  /*4f10*/  UIADD3.64 UR36, UPT, UPT, UR28, 0x4, URZ ;  /* 0x000000041c247897 */ /* 0x000fe2000fffe0ff */
[----:B------:R-:W-:-:S11]  /*4f20*/  UMOV UR23, 0x1 ;  /* 0x0000000100177882 */ /* 0x000fd60000000000 */
.L_x_10:
[----:B------:R-:W-:Y:S02]  /*4f30*/  USHF.R.S32.HI UR7, URZ, 0x1f, UR19 ;  /* 0x0000001fff077899 */ /* 0x000fe40008011413 */
[----:B------:R-:W-:Y:S01]  /*4f40*/  IADD3 R167, P4, PT, R167, UR19, RZ ;  /* 0x00000013a7a77c10 */ /* 0x000fe2000ff9e0ff */
[----:B------:R-:W-:Y:S01]  /*4f50*/  USHF.R.S32.HI UR4, URZ, 0x1f, UR18 ;  /* 0x0000001fff047899 */ /* 0x000fe20008011412 */
[----:B------:R-:W-:Y:S01]  /*4f60*/  IADD3 R166, P3, PT, R166, UR19, RZ ;  /* 0x00000013a6a67c10 */ /* 0x000fe2000ff7e0ff */
[----:B------:R-:W-:Y:S01]  /*4f70*/  IMAD.U32 R126, R126, -0x80000000, RZ ;  /* 0x800000007e7e7824 */ /* 0x000fe200078e00ff */
[----:B------:R-:W-:Y:S02]  /*4f80*/  IADD3 R157, P2, PT, R157, UR19, RZ ;  /* 0x000000139d9d7c10 */ /* 0x000fe4000ff5e0ff */
[----:B------:R-:W-:Y:S01]  /*4f90*/  IADD3.X R172, PT, PT, R172, UR7, RZ, P4, !PT ;  /* 0x00000007acac7c10 */ /* 0x000fe2000a7fe4ff */
[----:B------:R-:W0:Y:S01]  /*4fa0*/  SYNCS.PHASECHK.TRANS64.TRYWAIT P6, [UR6], R126 ;  /* 0x0000007eff0075a7 */ /* 0x000e2200080c1106 */
[----:B------:R-:W-:-:S02]  /*4fb0*/  IADD3 R141, P4, PT, R141, UR19, RZ ;  /* 0x000000138d8d7c10 */ /* 0x000fc4000ff9e0ff */
[----:B------:R-:W-:Y:S02]  /*4fc0*/  IADD3.X R171, PT, PT, R171, UR7, RZ, P3, !PT ;  /* 0x00000007abab7c10 */ /* 0x000fe40009ffe4ff */
[----:B------:R-:W-:Y:S02]  /*4fd0*/  IADD3.X R142, PT, PT, R142, UR7, RZ, P4, !PT ;  /* 0x000000078e8e7c10 */ /* 0x000fe4000a7fe4ff */
[----:B------:R-:W-:Y:S02]  /*4fe0*/  IADD3 R137, P3, PT, R137, UR19, RZ ;  /* 0x0000001389897c10 */ /* 0x000fe4000ff7e0ff */
[----:B------:R-:W-:Y:S02]  /*4ff0*/  IADD3 R164, P4, PT, R164, UR19, RZ ;  /* 0x00000013a4a47c10 */ /* 0x000fe4000ff9e0ff */
[----:B------:R-:W-:Y:S02]  /*5000*/  IADD3.X R158, PT, PT, R158, UR7, RZ, P2, !PT ;  /* 0x000000079e9e7c10 */ /* 0x000fe400097fe4ff */
[----:B------:R-:W-:-:S02]  /*5010*/  IADD3.X R138, PT, PT, R138, UR7, RZ, P3, !PT ;  /* 0x000000078a8a7c10 */ /* 0x000fc40009ffe4ff */
[----:B------:R-:W-:Y:S02]  /*5020*/  IADD3.X R169, PT, PT, R169, UR7, RZ, P4, !PT ;  /* 0x00000007a9a97c10 */ /* 0x000fe4000a7fe4ff */
[----:B------:R-:W-:Y:S02]  /*5030*/  IADD3 R133, P2, PT, R133, UR19, RZ ;  /* 0x0000001385857c10 */ /* 0x000fe4000ff5e0ff */
        /* <DEDUP_REMOVED lines=8> */
[----:B------:R-:W-:Y:S02]  /*50c0*/  IADD3 R105, P4, PT, R105, UR18, RZ ;  /* 0x0000001269697c10 */ /* 0x000fe4000ff9e0ff */
[----:B------:R-:W-:-:S02]  /*50d0*/  IADD3.X R173, PT, PT, R173, UR7, RZ, P5, !PT ;  /* 0x00000007adad7c10 */ /* 0x000fc4000affe4ff */
[----:B------:R-:W-:Y:S02]  /*50e0*/  IADD3.X R156, PT, PT, R156, UR7, RZ, P2, !PT ;  /* 0x000000079c9c7c10 */ /* 0x000fe400097fe4ff */
[----:B------:R-:W-:Y:S02]  /*50f0*/  IADD3.X R132, PT, PT, R132, UR7, RZ, P3, !PT ;  /* 0x0000000784847c10 */ /* 0x000fe40009ffe4ff */
[----:B------:R-:W-:Y:S02]  /*5100*/  IADD3.X R106, PT, PT, R106, UR4, RZ, P4, !PT ;  /* 0x000000046a6a7c10 */ /* 0x000fe4000a7fe4ff */
[----:B------:R-:W-:Y:S02]  /*5110*/  IADD3 R146, P5, PT, R146, UR19, RZ ;  /* 0x0000001392927c10 */ /* 0x000fe4000ffbe0ff */
[----:B------:R-:W-:Y:S02]  /*5120*/  IADD3 R129, P2, PT, R129, UR19, RZ ;  /* 0x0000001381817c10 */ /* 0x000fe4000ff5e0ff */
[----:B------:R-:W-:-:S02]  /*5130*/  IADD3 R82, P3, PT, R82, UR18, RZ ;  /* 0x0000001252527c10 */ /* 0x000fc4000ff7e0ff */
[----:B------:R-:W-:Y:S02]  /*5140*/  IADD3 R100, P4, PT, R100, UR18, RZ ;  /* 0x0000001264647c10 */ /* 0x000fe4000ff9e0ff */
[----:B------:R-:W-:Y:S02]  /*5150*/  IADD3.X R148, PT, PT, R148, UR7, RZ, P5, !PT ;  /* 0x0000000794947c10 */ /* 0x000fe4000affe4ff */
[----:B------:R-:W-:Y:S02]  /*5160*/  IADD3.X R130, PT, PT, R130, UR7, RZ, P2, !PT ;  /* 0x0000000782827c10 */ /* 0x000fe400097fe4ff */
[----:B------:R-:W-:Y:S02]  /*5170*/  IADD3.X R83, PT, PT, R83, UR4, RZ, P3, !PT ;  /* 0x0000000453537c10 */ /* 0x000fe40009ffe4ff */
[----:B------:R-:W-:Y:S02]  /*5180*/  IADD3.X R101, PT, PT, R101, UR4, RZ, P4, !PT ;  /* 0x0000000465657c10 */ /* 0x000fe4000a7fe4ff */
[----:B------:R-:W-:-:S02]  /*5190*/  IADD3 R165, P5, PT, R165, UR19, RZ ;  /* 0x00000013a5a57c10 */ /* 0x000fc4000ffbe0ff */
[----:B------:R-:W-:Y:S02]  /*51a0*/  IADD3 R59, P2, PT, R59, UR18, RZ ;  /* 0x000000123b3b7c10 */ /* 0x000fe4000ff5e0ff */
[----:B------:R-:W-:Y:S02]  /*51b0*/  IADD3 R66, P3, PT, R66, UR18, RZ ;  /* 0x0000001242427c10 */ /* 0x000fe4000ff7e0ff */
[----:B------:R-:W-:Y:S02]  /*51c0*/  IADD3 R98, P4, PT, R98, UR18, RZ ;  /* 0x0000001262627c10 */ /* 0x000fe4000ff9e0ff */
[----:B------:R-:W-:Y:S02]  /*51d0*/  IADD3.X R170, PT, PT, R170, UR7, RZ, P5, !PT ;  /* 0x00000007aaaa7c10 */ /* 0x000fe4000affe4ff */
        /* <DEDUP_REMOVED lines=103> */
[----:B------:R-:W-:-:S02]  /*5850*/  LOP3.LUT R127, R3, 0x4, RZ, 0xfc, !PT ;  /* 0x00000004037f7812 */ /* 0x000fc400078efcff */
[----:B------:R-:W-:Y:S02]  /*5860*/  IADD3.X R154, PT, PT, R154, UR4, RZ, P5, !PT ;  /* 0x000000049a9a7c10 */ /* 0x000fe4000affe4ff */
[----:B------:R-:W-:Y:S02]  /*5870*/  IADD3.X R10, PT, PT, R10, UR4, RZ, P2, !PT ;  /* 0x000000040a0a7c10 */ /* 0x000fe400097fe4ff */
[----:B------:R-:W-:Y:S02]  /*5880*/  IADD3.X R73, PT, PT, R73, UR4, RZ, P3, !PT ;  /* 0x0000000449497c10 */ /* 0x000fe40009ffe4ff */
[----:B------:R-:W-:Y:S02]  /*5890*/  IADD3.X R8, PT, PT, R8, UR4, RZ, P4, !PT ;  /* 0x0000000408087c10 */ /* 0x000fe4000a7fe4ff */
[----:B------:R-:W-:Y:S02]  /*58a0*/  ISETP.GE.AND P1, PT, R127, UR22, PT ;  /* 0x000000167f007c0c */ /* 0x000fe4000bf26270 */
[----:B------:R-:W-:-:S02]  /*58b0*/  IADD3 R119, P5, PT, R119, UR18, RZ ;  /* 0x0000001277777c10 */ /* 0x000fc4000ffbe0ff */
[----:B------:R-:W-:Y:S02]  /*58c0*/  IADD3 R37, P2, PT, R37, UR18, RZ ;  /* 0x0000001225257c10 */ /* 0x000fe4000ff5e0ff */
[----:B------:R-:W-:Y:S02]  /*58d0*/  IADD3 R102, P3, PT, R102, UR18, RZ ;  /* 0x0000001266667c10 */ /* 0x000fe4000ff7e0ff */
[----:B------:R-:W-:Y:S02]  /*58e0*/  IADD3 R69, P4, PT, R69, UR18, RZ ;  /* 0x0000001245457c10 */ /* 0x000fe4000ff9e0ff */
[C---:B------:R-:W-:Y:S02]  /*58f0*/  LOP3.LUT R181, R3.reuse, 0x2, RZ, 0xfc, !PT ;  /* 0x0000000203b57812 */ /* 0x040fe400078efcff */
[----:B------:R-:W-:Y:S02]  /*5900*/  LOP3.LUT R127, R3, 0x6, RZ, 0xfc, !PT ;  /* 0x00000006037f7812 */ /* 0x000fe400078efcff */
[----:B------:R-:W-:-:S02]  /*5910*/  IADD3.X R120, PT, PT, R120, UR4, RZ, P5, !PT ;  /* 0x0000000478787c10 */ /* 0x000fc4000affe4ff */
[----:B------:R-:W-:Y:S02]  /*5920*/  IADD3.X R39, PT, PT, R39, UR4, RZ, P2, !PT ;  /* 0x0000000427277c10 */ /* 0x000fe400097fe4ff */
[----:B------:R-:W-:Y:S02]  /*5930*/  IADD3.X R103, PT, PT, R103, UR4, RZ, P3, !PT ;  /* 0x0000000467677c10 */ /* 0x000fe40009ffe4ff */
[----:B------:R-:W-:Y:S02]  /*5940*/  IADD3.X R70, PT, PT, R70, UR4, RZ, P4, !PT ;  /* 0x0000000446467c10 */ /* 0x000fe4000a7fe4ff */
[----:B------:R-:W-:Y:S02]  /*5950*/  ISETP.GE.AND P0, PT, R181, UR22, PT ;  /* 0x00000016b5007c0c */ /* 0x000fe4000bf06270 */
[----:B------:R-:W-:Y:S02]  /*5960*/  IADD3 R107, P5, PT, R107, UR18, RZ ;  /* 0x000000126b6b7c10 */ /* 0x000fe4000ffbe0ff */
[----:B------:R-:W-:-:S02]  /*5970*/  ISETP.GE.AND P2, PT, R127, UR22, PT ;  /* 0x000000167f007c0c */ /* 0x000fc4000bf46270 */
[----:B------:R-:W-:Y:S02]  /*5980*/  IADD3 R36, P3, PT, R36, UR18, RZ ;  /* 0x0000001224247c10 */ /* 0x000fe4000ff7e0ff */
[----:B------:R-:W-:Y:S02]  /*5990*/  IADD3 R5, P4, PT, R5, UR18, RZ ;  /* 0x0000001205057c10 */ /* 0x000fe4000ff9e0ff */
[C---:B------:R-:W-:Y:S02]  /*59a0*/  LOP3.LUT R181, R3.reuse, 0x8, RZ, 0xfc, !PT ;  /* 0x0000000803b57812 */ /* 0x040fe400078efcff */
[----:B------:R-:W-:Y:S02]  /*59b0*/  LOP3.LUT R127, R3, 0xa, RZ, 0xfc, !PT ;  /* 0x0000000a037f7812 */ /* 0x000fe400078efcff */
[----:B------:R-:W-:Y:S02]  /*59c0*/  IADD3.X R108, PT, PT, R108, UR4, RZ, P5, !PT ;  /* 0x000000046c6c7c10 */ /* 0x000fe4000affe4ff */
[----:B------:R-:W-:-:S02]  /*59d0*/  IADD3.X R38, PT, PT, R38, UR4, RZ, P3, !PT ;  /* 0x0000000426267c10 */ /* 0x000fc40009ffe4ff */
[----:B------:R-:W-:Y:S02]  /*59e0*/  IADD3.X R6, PT, PT, R6, UR4, RZ, P4, !PT ;  /* 0x0000000406067c10 */ /* 0x000fe4000a7fe4ff */
[----:B------:R-:W-:Y:S02]  /*59f0*/  ISETP.GE.AND P3, PT, R181, UR22, PT ;  /* 0x00000016b5007c0c */ /* 0x000fe4000bf66270 */
[----:B------:R-:W-:Y:S02]  /*5a00*/  ISETP.GE.AND P4, PT, R127, UR22, PT ;  /* 0x000000167f007c0c */ /* 0x000fe4000bf86270 */
[----:B------:R-:W-:Y:S02]  /*5a10*/  ISETP.GE.AND P5, PT, R3, UR22, PT ;  /* 0x0000001603007c0c */ /* 0x000fe4000bfa6270 */
[----:B------:R-:W-:Y:S01]  /*5a20*/  PRMT R239, RZ, 0x7610, R239 ;  /* 0x00007610ffef7816 */ /* 0x000fe200000000ef */
[----:B0-----:R-:W-:Y:S10]  /*5a30*/  @!P6 BRA `(.L_x_8) ;  /* 0x000000280040e947 */ /* 0x001ff40003800000 */
.L_x_16:
[----:B------:R-:W-:Y:S01]  /*5a40*/  @!P5 IMAD.MOV.U32 R126, RZ, RZ, R5 ;  /* 0x000000ffff7ed224 */ /* 0x000fe200078e0005 */
[----:B------:R-:W-:Y:S01]  /*5a50*/  PRMT R186, RZ, 0x7610, R186 ;  /* 0x00007610ffba7816 */ /* 0x000fe200000000ba */
[----:B------:R-:W-:Y:S01]  /*5a60*/  @!P5 IMAD.MOV.U32 R127, RZ, RZ, R6 ;  /* 0x000000ffff7fd224 */ /* 0x000fe200078e0006 */
[----:B------:R-:W-:-:S04]  /*5a70*/  LOP3.LUT R181, R3, 0xc, RZ, 0xfc, !PT ;  /* 0x0000000c03b57812 */ /* 0x000fc800078efcff */
[----:B------:R0:W2:Y:S01]  /*5a80*/  @!P5 LDG.E.U8 R239, desc[UR20][R126.64] ;  /* 0x000000147eefd981 */ /* 0x0000a2000c1e1100 */
[----:B------:R-:W-:Y:S02]  /*5a90*/  ISETP.GE.AND P5, PT, R181, UR22, PT ;  /* 0x00000016b5007c0c */ /* 0x000fe4000bfa6270 */
[----:B------:R-:W-:Y:S02]  /*5aa0*/  LEA.HI R181, R0, 0xe, RZ, 0x1a ;  /* 0x0000000e00b57811 */ /* 0x000fe400078fd0ff */
[----:B------:R-:W-:Y:S01]  /*5ab0*/  PRMT R189, RZ, 0x7610, R189 ;  /* 0x00007610ffbd7816 */ /* 0x000fe200000000bd */
[----:B0-----:R-:W-:Y:S02]  /*5ac0*/  @!P0 IMAD.MOV.U32 R126, RZ, RZ, R36 ;  /* 0x000000ffff7e8224 */ /* 0x001fe400078e0024 */
[----:B------:R-:W-:-:S05]  /*5ad0*/  @!P0 IMAD.MOV.U32 R127, RZ, RZ, R38 ;  /* 0x000000ffff7f8224 */ /* 0x000fca00078e0026 */
[----:B------:R0:W3:Y:S01]  /*5ae0*/  @!P0 LDG.E.U8 R186, desc[UR20][R126.64] ;  /* 0x000000147eba8981 */ /* 0x0000e2000c1e1100 */
[----:B------:R-:W-:Y:S02]  /*5af0*/  ISETP.GE.AND P0, PT, R181, UR22, PT ;  /* 0x00000016b5007c0c */ /* 0x000fe4000bf06270 */
[----:B------:R-:W-:Y:S02]  /*5b00*/  LOP3.LUT R181, R3, 0x10, RZ, 0xfc, !PT ;  /* 0x0000001003b57812 */ /* 0x000fe400078efcff */
[----:B------:R-:W-:Y:S02]  /*5b10*/  PRMT R240, RZ, 0x7610, R240 ;  /* 0x00007610fff07816 */ /* 0x000fe400000000f0 */
[----:B------:R-:W-:Y:S01]  /*5b20*/  PRMT R194, RZ, 0x7610, R194 ;  /* 0x00007610ffc27816 */ /* 0x000fe200000000c2 */
[----:B0-----:R-:W-:Y:S02]  /*5b30*/  @!P1 IMAD.MOV.U32 R126, RZ, RZ, R69 ;  /* 0x000000ffff7e9224 */ /* 0x001fe400078e0045 */
[----:B------:R-:W-:Y:S01]  /*5b40*/  @!P1 IMAD.MOV.U32 R127, RZ, RZ, R70 ;  /* 0x000000ffff7f9224 */ /* 0x000fe200078e0046 */
[----:B------:R-:W-:-:S02]  /*5b50*/  PRMT R184, RZ, 0x7610, R184 ;  /* 0x00007610ffb87816 */ /* 0x000fc400000000b8 */
[----:B------:R-:W4:Y:S04]  /*5b60*/  @!P2 LDG.E.U8 R194, desc[UR20][R102.64] ;  /* 0x0000001466c2a981 */ /* 0x000f28000c1e1100 */
[----:B------:R0:W5:Y:S01]  /*5b70*/  @!P1 LDG.E.U8 R189, desc[UR20][R126.64] ;  /* 0x000000147ebd9981 */ /* 0x000162000c1e1100 */
[----:B------:R-:W-:Y:S02]  /*5b80*/  ISETP.GE.AND P1, PT, R181, UR22, PT ;  /* 0x00000016b5007c0c */ /* 0x000fe4000bf26270 */
[----:B------:R-:W-:Y:S01]  /*5b90*/  LOP3.LUT R181, R3, 0x12, RZ, 0xfc, !PT ;  /* 0x0000001203b57812 */ /* 0x000fe200078efcff */
[----:B0-----:R-:W-:Y:S02]  /*5ba0*/  @!P3 IMAD.MOV.U32 R126, RZ, RZ, R7 ;  /* 0x000000ffff7eb224 */ /* 0x001fe400078e0007 */
[----:B------:R-:W-:Y:S01]  /*5bb0*/  @!P3 IMAD.MOV.U32 R127, RZ, RZ, R8 ;  /* 0x000000ffff7fb224 */ /* 0x000fe200078e0008 */
[----:B------:R-:W-:-:S04]  /*5bc0*/  ISETP.GE.AND P2, PT, R181, UR22, PT ;  /* 0x00000016b5007c0c */ /* 0x000fc8000bf46270 */
[----:B------:R0:W2:Y:S01]  /*5bd0*/  @!P3 LDG.E.U8 R240, desc[UR20][R126.64] ;  /* 0x000000147ef0b981 */ /* 0x0000a2000c1e1100 */
[----:B------:R-:W-:Y:S02]  /*5be0*/  LOP3.LUT R181, R3, 0x14, RZ, 0xfc, !PT ;  /* 0x0000001403b57812 */ /* 0x000fe400078efcff */
[----:B------:R-:W-:Y:S01]  /*5bf0*/  PRMT R193, RZ, 0x7610, R193 ;  /* 0x00007610ffc17816 */ /* 0x000fe200000000c1 */
[----:B0-----:R-:W-:Y:S02]  /*5c00*/  @!P4 IMAD.MOV.U32 R126, RZ, RZ, R37 ;  /* 0x000000ffff7ec224 */ /* 0x001fe400078e0025 */
[----:B------:R-:W-:Y:S01]  /*5c10*/  @!P4 IMAD.MOV.U32 R127, RZ, RZ, R39 ;  /* 0x000000ffff7fc224 */ /* 0x000fe200078e0027 */
[----:B------:R-:W-:Y:S02]  /*5c20*/  ISETP.GE.AND P3, PT, R181, UR22, PT ;  /* 0x00000016b5007c0c */ /* 0x000fe4000bf66270 */
[----:B------:R-:W-:Y:S02]  /*5c30*/  LOP3.LUT R181, R3, 0x16, RZ, 0xfc, !PT ;  /* 0x0000001603b57812 */ /* 0x000fe400078efcff */
[----:B------:R0:W2:Y:S01]  /*5c40*/  @!P4 LDG.E.U8 R184, desc[UR20][R126.64] ;  /* 0x000000147eb8c981 */ /* 0x0000a2000c1e1100 */
[----:B------:R-:W-:-:S02]  /*5c50*/  PRMT R199, RZ, 0x7610, R199 ;  /* 0x00007610ffc77816 */ /* 0x000fc400000000c7 */
[----:B------:R-:W-:Y:S01]  /*5c60*/  ISETP.GE.AND P4, PT, R181, UR22, PT ;  /* 0x00000016b5007c0c */ /* 0x000fe2000bf86270 */
[----:B0-----:R-:W-:Y:S02]  /*5c70*/  @!P5 IMAD.MOV.U32 R126, RZ, RZ, R71 ;  /* 0x000000ffff7ed224 */ /* 0x001fe400078e0047 */
[----:B------:R-:W-:Y:S01]  /*5c80*/  @!P5 IMAD.MOV.U32 R127, RZ, RZ, R73 ;  /* 0x000000ffff7fd224 */ /* 0x000fe200078e0049 */
[----:B------:R-:W-:-:S04]  /*5c90*/  LOP3.LUT R181, R3, 0x18, RZ, 0xfc, !PT ;  /* 0x0000001803b57812 */ /* 0x000fc800078efcff */
[----:B------:R0:W2:Y:S01]  /*5ca0*/  @!P5 LDG.E.U8 R193, desc[UR20][R126.64] ;  /* 0x000000147ec1d981 */ /* 0x0000a2000c1e1100 */
[----:B------:R-:W-:Y:S02]  /*5cb0*/  ISETP.GE.AND P5, PT, R181, UR22, PT ;  /* 0x00000016b5007c0c */ /* 0x000fe4000bfa6270 */
[----:B------:R-:W-:Y:S02]  /*5cc0*/  LOP3.LUT R181, R3, 0x1a, RZ, 0xfc, !PT ;  /* 0x0000001a03b57812 */ /* 0x000fe400078efcff */
[----:B------:R-:W-:Y:S01]  /*5cd0*/  PRMT R241, RZ, 0x7610, R241 ;  /* 0x00007610fff17816 */ /* 0x000fe200000000f1 */
[----:B0-----:R-:W-:Y:S02]  /*5ce0*/  @!P0 IMAD.MOV.U32 R126, RZ, RZ, R117 ;  /* 0x000000ffff7e8224 */ /* 0x001fe400078e0075 */
[----:B------:R-:W-:-:S05]  /*5cf0*/  @!P0 IMAD.MOV.U32 R127, RZ, RZ, R118 ;  /* 0x000000ffff7f8224 */ /* 0x000fca00078e0076 */
[----:B------:R0:W2:Y:S01]  /*5d00*/  @!P0 LDG.E.U8 R199, desc[UR20][R126.64] ;  /* 0x000000147ec78981 */ /* 0x0000a2000c1e1100 */
[----:B------:R-:W-:Y:S02]  /*5d10*/  ISETP.GE.AND P0, PT, R181, UR22, PT ;  /* 0x00000016b5007c0c */ /* 0x000fe4000bf06270 */
[----:B------:R-:W-:Y:S02]  /*5d20*/  LOP3.LUT R181, R3, 0x1c, RZ, 0xfc, !PT ;  /* 0x0000001c03b57812 */ /* 0x000fe400078efcff */
[----:B------:R-:W-:Y:S01]  /*5d30*/  PRMT R183, RZ, 0x7610, R183 ;  /* 0x00007610ffb77816 */ /* 0x000fe200000000b7 */
[----:B0-----:R-:W-:Y:S02]  /*5d40*/  @!P1 IMAD.MOV.U32 R126, RZ, RZ, R9 ;  /* 0x000000ffff7e9224 */ /* 0x001fe400078e0009 */
[----:B------:R-:W-:Y:S01]  /*5d50*/  @!P1 IMAD.MOV.U32 R127, RZ, RZ, R10 ;  /* 0x000000ffff7f9224 */ /* 0x000fe200078e000a */
[----:B------:R-:W-:-:S04]  /*5d60*/  PRMT R182, RZ, 0x7610, R182 ;  /* 0x00007610ffb67816 */ /* 0x000fc800000000b6 */
[----:B------:R0:W2:Y:S01]  /*5d70*/  @!P1 LDG.E.U8 R241, desc[UR20][R126.64] ;  /* 0x000000147ef19981 */ /* 0x0000a2000c1e1100 */
[----:B------:R-:W-:Y:S02]  /*5d80*/  ISETP.GE.AND P1, PT, R181, UR22, PT ;  /* 0x00000016b5007c0c */ /* 0x000fe4000bf26270 */
[----:B------:R-:W-:Y:S01]  /*5d90*/  LEA.HI R181, R0, 0x1e, RZ, 0x1a ;  /* 0x0000001e00b57811 */ /* 0x000fe200078fd0ff */
[----:B------:R-:W2:Y:S01]  /*5da0*/  @!P2 LDG.E.U8 R182, desc[UR20][R40.64] ;  /* 0x0000001428b6a981 */ /* 0x000ea2000c1e1100 */
[----:B------:R-:W-:Y:S01]  /*5db0*/  PRMT R198, RZ, 0x7610, R198 ;  /* 0x00007610ffc67816 */ /* 0x000fe200000000c6 */
        /* <DEDUP_REMOVED lines=18> */
[----:B------:R-:W-:Y:S01]  /*5ee0*/  PRMT R181, RZ, 0x7610, R181 ;  /* 0x00007610ffb57816 */ /* 0x000fe200000000b5 */
[----:B0-----:R-:W-:Y:S02]  /*5ef0*/  @!P0 IMAD.MOV.U32 R126, RZ, RZ, R42 ;  /* 0x000000ffff7e8224 */ /* 0x001fe400078e002a */
[----:B------:R-:W-:Y:S01]  /*5f00*/  @!P0 IMAD.MOV.U32 R127, RZ, RZ, R44 ;  /* 0x000000ffff7f8224 */ /* 0x000fe200078e002c */
[----:B------:R-:W-:-:S04]  /*5f10*/  LOP3.LUT R187, R3, 0x28, RZ, 0xfc, !PT ;  /* 0x0000002803bb7812 */ /* 0x000fc800078efcff */
[----:B------:R0:W2:Y:S01]  /*5f20*/  @!P0 LDG.E.U8 R185, desc[UR20][R126.64] ;  /* 0x000000147eb98981 */ /* 0x0000a2000c1e1100 */
[----:B------:R-:W-:Y:S02]  /*5f30*/  PRMT R243, RZ, 0x7610, R243 ;  /* 0x00007610fff37816 */ /* 0x000fe400000000f3 */
[----:B------:R-:W-:Y:S02]  /*5f40*/  ISETP.GE.AND P0, PT, R187, UR22, PT ;  /* 0x00000016bb007c0c */ /* 0x000fe4000bf06270 */
[----:B------:R-:W-:Y:S01]  /*5f50*/  PRMT R197, RZ, 0x7610, R197 ;  /* 0x00007610ffc57816 */ /* 0x000fe200000000c5 */
[----:B0-----:R-:W-:Y:S02]  /*5f60*/  @!P1 IMAD.MOV.U32 R126, RZ, RZ, R75 ;  /* 0x000000ffff7e9224 */ /* 0x001fe400078e004b */
[----:B------:R-:W-:Y:S01]  /*5f70*/  @!P1 IMAD.MOV.U32 R127, RZ, RZ, R76 ;  /* 0x000000ffff7f9224 */ /* 0x000fe200078e004c */
[----:B------:R-:W-:Y:S01]  /*5f80*/  LOP3.LUT R187, R3, 0x2a, RZ, 0xfc, !PT ;  /* 0x0000002a03bb7812 */ /* 0x000fe200078efcff */
[----:B------:R-:W2:Y:S04]  /*5f90*/  @!P3 LDG.E.U8 R243, desc[UR20][R14.64] ;  /* 0x000000140ef3b981 */ /* 0x000ea8000c1e1100 */
[----:B------:R0:W2:Y:S01]  /*5fa0*/  @!P1 LDG.E.U8 R181, desc[UR20][R126.64] ;  /* 0x000000147eb59981 */ /* 0x0000a2000c1e1100 */
[----:B------:R-:W-:-:S02]  /*5fb0*/  ISETP.GE.AND P1, PT, R187, UR22, PT ;  /* 0x00000016bb007c0c */ /* 0x000fc4000bf26270 */
[----:B------:R-:W-:Y:S02]  /*5fc0*/  LOP3.LUT R188, R3, 0x2c, RZ, 0xfc, !PT ;  /* 0x0000002c03bc7812 */ /* 0x000fe400078efcff */
[----:B------:R-:W-:Y:S01]  /*5fd0*/  PRMT R187, RZ, 0x7610, R187 ;  /* 0x00007610ffbb7816 */ /* 0x000fe200000000bb */
[----:B0-----:R-:W-:Y:S02]  /*5fe0*/  @!P2 IMAD.MOV.U32 R126, RZ, RZ, R119 ;  /* 0x000000ffff7ea224 */ /* 0x001fe400078e0077 */
[----:B------:R-:W-:Y:S01]  /*5ff0*/  @!P2 IMAD.MOV.U32 R127, RZ, RZ, R120 ;  /* 0x000000ffff7fa224 */ /* 0x000fe200078e0078 */
[----:B------:R-:W-:-:S04]  /*6000*/  ISETP.GE.AND P3, PT, R149, UR22, PT ;  /* 0x0000001695007c0c */ /* 0x000fc8000bf66270 */
[----:B------:R0:W2:Y:S01]  /*6010*/  @!P2 LDG.E.U8 R197, desc[UR20][R126.64] ;  /* 0x000000147ec5a981 */ /* 0x0000a2000c1e1100 */
[----:B------:R-:W-:Y:S02]  /*6020*/  ISETP.GE.AND P2, PT, R188, UR22, PT ;  /* 0x00000016bc007c0c */ /* 0x000fe4000bf46270 */
[----:B------:R-:W-:Y:S02]  /*6030*/  LEA.HI R188, R0, 0x2e, RZ, 0x1a ;  /* 0x0000002e00bc7811 */ /* 0x000fe400078fd0ff */
        /* <DEDUP_REMOVED lines=13> */
[----:B0-----:R-:W-:Y:S01]  /*6110*/  @!P3 IMAD.MOV.U32 R126, RZ, RZ, R152 ;  /* 0x000000ffff7eb224 */ /* 0x001fe200078e0098 */
[----:B------:R-:W-:Y:S01]  /*6120*/  PRMT R191, RZ, 0x7610, R191 ;  /* 0x00007610ffbf7816 */ /* 0x000fe200000000bf */
[----:B------:R-:W-:-:S03]  /*6130*/  @!P3 IMAD.MOV.U32 R127, RZ, RZ, R154 ;  /* 0x000000ffff7fb224 */ /* 0x000fc600078e009a */
[----:B------:R-:W2:Y:S04]  /*6140*/  @!P0 LDG.E.U8 R244, desc[UR20][R16.64] ;  /* 0x0000001410f48981 */ /* 0x000ea8000c1e1100 */
[----:B------:R0:W2:Y:S01]  /*6150*/  @!P3 LDG.E.U8 R196, desc[UR20][R126.64] ;  /* 0x000000147ec4b981 */ /* 0x0000a2000c1e1100 */
[----:B------:R-:W-:Y:S02]  /*6160*/  ISETP.GE.AND P3, PT, R188, UR22, PT ;  /* 0x00000016bc007c0c */ /* 0x000fe4000bf66270 */
[----:B------:R-:W-:Y:S01]  /*6170*/  LOP3.LUT R188, R3, 0x34, RZ, 0xfc, !PT ;  /* 0x0000003403bc7812 */ /* 0x000fe200078efcff */
[----:B------:R-:W2:Y:S03]  /*6180*/  @!P1 LDG.E.U8 R191, desc[UR20][R46.64] ;  /* 0x000000142ebf9981 */ /* 0x000ea6000c1e1100 */
[----:B------:R-:W-:-:S02]  /*6190*/  ISETP.GE.AND P0, PT, R188, UR22, PT ;  /* 0x00000016bc007c0c */ /* 0x000fc4000bf06270 */
[C---:B------:R-:W-:Y:S01]  /*61a0*/  LOP3.LUT R188, R3.reuse, 0x38, RZ, 0xfc, !PT ;  /* 0x0000003803bc7812 */ /* 0x040fe200078efcff */
[----:B0-----:R-:W-:Y:S01]  /*61b0*/  @!P2 IMAD.MOV.U32 R126, RZ, RZ, R78 ;  /* 0x000000ffff7ea224 */ /* 0x001fe200078e004e */
[----:B------:R-:W-:Y:S01]  /*61c0*/  PRMT R192, RZ, 0x7610, R192 ;  /* 0x00007610ffc07816 */ /* 0x000fe200000000c0 */
[----:B------:R-:W-:Y:S01]  /*61d0*/  @!P2 IMAD.MOV.U32 R127, RZ, RZ, R80 ;  /* 0x000000ffff7fa224 */ /* 0x000fe200078e0050 */
[----:B------:R-:W-:Y:S02]  /*61e0*/  ISETP.GE.AND P1, PT, R188, UR22, PT ;  /* 0x00000016bc007c0c */ /* 0x000fe4000bf26270 */
[----:B------:R-:W-:Y:S02]  /*61f0*/  PRMT R245, RZ, 0x7610, R245 ;  /* 0x00007610fff57816 */ /* 0x000fe400000000f5 */
[----:B------:R-:W-:Y:S01]  /*6200*/  LOP3.LUT R188, R3, 0x40, RZ, 0xfc, !PT ;  /* 0x0000004003bc7812 */ /* 0x000fe200078efcff */
[----:B------:R0:W2:Y:S01]  /*6210*/  @!P2 LDG.E.U8 R192, desc[UR20][R126.64] ;  /* 0x000000147ec0a981 */ /* 0x0000a2000c1e1100 */
[----:B------:R-:W-:-:S02]  /*6220*/  PRMT R246, RZ, 0x7610, R246 ;  /* 0x00007610fff67816 */ /* 0x000fc400000000f6 */
[----:B------:R-:W-:Y:S01]  /*6230*/  ISETP.GE.AND P2, PT, R188, UR22, PT ;  /* 0x00000016bc007c0c */ /* 0x000fe2000bf46270 */
[----:B------:R-:W2:Y:S01]  /*6240*/  @!P5 LDG.E.U8 R245, desc[UR20][R18.64] ;  /* 0x0000001412f5d981 */ /* 0x000ea2000c1e1100 */
[----:B------:R-:W-:-:S03]  /*6250*/  PRMT R248, RZ, 0x7610, R248 ;  /* 0x00007610fff87816 */ /* 0x000fc600000000f8 */
[----:B------:R-:W2:Y:S01]  /*6260*/  @!P1 LDG.E.U8 R246, desc[UR20][R20.64] ;  /* 0x0000001414f69981 */ /* 0x000ea2000c1e1100 */
[----:B------:R-:W-:Y:S01]  /*6270*/  PRMT R195, RZ, 0x7610, R195 ;  /* 0x00007610ffc37816 */ /* 0x000fe200000000c3 */
[----:B0-----:R-:W-:-:S06]  /*6280*/  @!P4 IMAD.MOV.U32 R126, RZ, RZ, R125 ;  /* 0x000000ffff7ec224 */ /* 0x001fcc00078e007d */
[----:B------:R-:W2:Y:S01]  /*6290*/  @!P2 LDG.E.U8 R248, desc[UR20][R22.64] ;  /* 0x0000001416f8a981 */ /* 0x000ea2000c1e1100 */
[----:B------:R-:W-:Y:S01]  /*62a0*/  @!P4 IMAD.MOV.U32 R127, RZ, RZ, R128 ;  /* 0x000000ffff7fc224 */ /* 0x000fe200078e0080 */
[----:B------:R-:W-:-:S04]  /*62b0*/  LOP3.LUT R188, R3, 0x48, RZ, 0xfc, !PT ;  /* 0x0000004803bc7812 */ /* 0x000fc800078efcff */
[----:B------:R0:W2:Y:S01]  /*62c0*/  @!P4 LDG.E.U8 R195, desc[UR20][R126.64] ;  /* 0x000000147ec3c981 */ /* 0x0000a2000c1e1100 */
[----:B------:R-:W-:Y:S02]  /*62d0*/  ISETP.GE.AND P4, PT, R188, UR22, PT ;  /* 0x00000016bc007c0c */ /* 0x000fe4000bf86270 */
[C---:B------:R-:W-:Y:S02]  /*62e0*/  LOP3.LUT R188, R3.reuse, 0x36, RZ, 0xfc, !PT ;  /* 0x0000003603bc7812 */ /* 0x040fe400078efcff */
[C---:B------:R-:W-:Y:S02]  /*62f0*/  LOP3.LUT R200, R3.reuse, 0x50, RZ, 0xfc, !PT ;  /* 0x0000005003c87812 */ /* 0x040fe400078efcff */
[----:B------:R-:W-:Y:S02]  /*6300*/  ISETP.GE.AND P1, PT, R188, UR22, PT ;  /* 0x00000016bc007c0c */ /* 0x000fe4000bf26270 */
[----:B------:R-:W-:Y:S02]  /*6310*/  LOP3.LUT R188, R3, 0x3a, RZ, 0xfc, !PT ;  /* 0x0000003a03bc7812 */ /* 0x000fe400078efcff */
[----:B------:R-:W-:-:S02]  /*6320*/  PRMT R249, RZ, 0x7610, R249 ;  /* 0x00007610fff97816 */ /* 0x000fc400000000f9 */
[----:B------:R-:W-:Y:S01]  /*6330*/  ISETP.GE.AND P2, PT, R188, UR22, PT ;  /* 0x00000016bc007c0c */ /* 0x000fe2000bf46270 */
[----:B0-----:R-:W-:Y:S01]  /*6340*/  @!P3 IMAD.MOV.U32 R126, RZ, RZ, R48 ;  /* 0x000000ffff7eb224 */ /* 0x001fe200078e0030 */
[----:B------:R-:W-:Y:S01]  /*6350*/  ISETP.GE.AND P5, PT, R200, UR22, PT ;  /* 0x00000016c8007c0c */ /* 0x000fe2000bfa6270 */
[----:B------:R-:W-:Y:S01]  /*6360*/  @!P3 IMAD.MOV.U32 R127, RZ, RZ, R50 ;  /* 0x000000ffff7fb224 */ /* 0x000fe200078e0032 */
[----:B------:R-:W-:Y:S01]  /*6370*/  PRMT R188, RZ, 0x7610, R188 ;  /* 0x00007610ffbc7816 */ /* 0x000fe200000000bc */
[----:B------:R-:W2:Y:S01]  /*6380*/  @!P4 LDG.E.U8 R249, desc[UR20][R24.64] ;  /* 0x0000001418f9c981 */ /* 0x000ea2000c1e1100 */
[----:B------:R-:W-:Y:S02]  /*6390*/  LOP3.LUT R200, R3, 0x3c, RZ, 0xfc, !PT ;  /* 0x0000003c03c87812 */ /* 0x000fe400078efcff */
[----:B------:R-:W-:Y:S02]  /*63a0*/  LEA.HI R201, R0, 0x3e, RZ, 0x1a ;  /* 0x0000003e00c97811 */ /* 0x000fe400078fd0ff */
[----:B------:R-:W-:Y:S01]  /*63b0*/  ISETP.GE.AND P4, PT, R200, UR22, PT ;  /* 0x00000016c8007c0c */ /* 0x000fe2000bf86270 */
[----:B------:R0:W2:Y:S01]  /*63c0*/  @!P3 LDG.E.U8 R188, desc[UR20][R126.64] ;  /* 0x000000147ebcb981 */ /* 0x0000a2000c1e1100 */
[----:B------:R-:W-:-:S02]  /*63d0*/  PRMT R200, RZ, 0x7610, R200 ;  /* 0x00007610ffc87816 */ /* 0x000fc400000000c8 */
[----:B------:R-:W-:Y:S02]  /*63e0*/  ISETP.GE.AND P3, PT, R201, UR22, PT ;  /* 0x00000016c9007c0c */ /* 0x000fe4000bf66270 */
[----:B------:R-:W-:Y:S02]  /*63f0*/  PRMT R201, RZ, 0x7610, R201 ;  /* 0x00007610ffc97816 */ /* 0x000fe400000000c9 */
[C---:B------:R-:W-:Y:S01]  /*6400*/  LOP3.LUT R202, R3.reuse, 0x42, RZ, 0xfc, !PT ;  /* 0x0000004203ca7812 */ /* 0x040fe200078efcff */
[----:B------:R-:W2:Y:S01]  /*6410*/  @!P0 LDG.E.U8 R200, desc[UR20][R84.64] ;  /* 0x0000001454c88981 */ /* 0x000ea2000c1e1100 */
[----:B0-----:R-:W-:Y:S02]  /*6420*/  @!P1 IMAD.MOV.U32 R126, RZ, RZ, R109 ;  /* 0x000000ffff7e9224 */ /* 0x001fe400078e006d */
[----:B------:R-:W-:Y:S01]  /*6430*/  @!P1 IMAD.MOV.U32 R127, RZ, RZ, R110 ;  /* 0x000000ffff7f9224 */ /* 0x000fe200078e006e */
[----:B------:R-:W-:Y:S02]  /*6440*/  ISETP.GE.AND P0, PT, R202, UR22, PT ;  /* 0x00000016ca007c0c */ /* 0x000fe4000bf06270 */
[----:B------:R-:W-:-:S02]  /*6450*/  LOP3.LUT R203, R3, 0x44, RZ, 0xfc, !PT ;  /* 0x0000004403cb7812 */ /* 0x000fc400078efcff */
[----:B------:R0:W2:Y:S01]  /*6460*/  @!P1 LDG.E.U8 R201, desc[UR20][R126.64] ;  /* 0x000000147ec99981 */ /* 0x0000a2000c1e1100 */
[----:B------:R-:W-:Y:S02]  /*6470*/  PRMT R202, RZ, 0x7610, R202 ;  /* 0x00007610ffca7816 */ /* 0x000fe400000000ca */
[----:B------:R-:W-:Y:S02]  /*6480*/  LOP3.LUT R204, R3, 0x46, RZ, 0xfc, !PT ;  /* 0x0000004603cc7812 */ /* 0x000fe400078efcff */
[----:B------:R-:W-:Y:S01]  /*6490*/  ISETP.GE.AND P1, PT, R203, UR22, PT ;  /* 0x00000016cb007c0c */ /* 0x000fe2000bf26270 */
[----:B0-----:R-:W-:Y:S02]  /*64a0*/  @!P2 IMAD.MOV.U32 R126, RZ, RZ, R49 ;  /* 0x000000ffff7ea224 */ /* 0x001fe400078e0031 */
[----:B------:R-:W-:Y:S01]  /*64b0*/  @!P2 IMAD.MOV.U32 R127, RZ, RZ, R51 ;  /* 0x000000ffff7fa224 */ /* 0x000fe200078e0033 */
[----:B------:R-:W-:Y:S02]  /*64c0*/  PRMT R203, RZ, 0x7610, R203 ;  /* 0x00007610ffcb7816 */ /* 0x000fe400000000cb */
[----:B------:R-:W-:-:S02]  /*64d0*/  LOP3.LUT R205, R3, 0x4a, RZ, 0xfc, !PT ;  /* 0x0000004a03cd7812 */ /* 0x000fc400078efcff */
[----:B------:R0:W2:Y:S01]  /*64e0*/  @!P2 LDG.E.U8 R202, desc[UR20][R126.64] ;  /* 0x000000147ecaa981 */ /* 0x0000a2000c1e1100 */
[----:B------:R-:W-:Y:S02]  /*64f0*/  ISETP.GE.AND P2, PT, R204, UR22, PT ;  /* 0x00000016cc007c0c */ /* 0x000fe4000bf46270 */
[----:B------:R-:W-:Y:S01]  /*6500*/  PRMT R204, RZ, 0x7610, R204 ;  /* 0x00007610ffcc7816 */ /* 0x000fe200000000cc */
[----:B------:R-:W2:Y:S01]  /*6510*/  @!P4 LDG.E.U8 R203, desc[UR20][R86.64] ;  /* 0x0000001456cbc981 */ /* 0x000ea2000c1e1100 */
[----:B------:R-:W-:Y:S02]  /*6520*/  LOP3.LUT R206, R3, 0x4c, RZ, 0xfc, !PT ;  /* 0x0000004c03ce7812 */ /* 0x000fe400078efcff */
[----:B------:R-:W-:Y:S01]  /*6530*/  ISETP.GE.AND P4, PT, R205, UR22, PT ;  /* 0x00000016cd007c0c */ /* 0x000fe2000bf86270 */
[----:B0-----:R-:W-:Y:S02]  /*6540*/  @!P3 IMAD.MOV.U32 R126, RZ, RZ, R143 ;  /* 0x000000ffff7eb224 */ /* 0x001fe400078e008f */
[----:B------:R-:W-:Y:S01]  /*6550*/  @!P3 IMAD.MOV.U32 R127, RZ, RZ, R144 ;  /* 0x000000ffff7fb224 */ /* 0x000fe200078e0090 */
[----:B------:R-:W-:-:S02]  /*6560*/  PRMT R205, RZ, 0x7610, R205 ;  /* 0x00007610ffcd7816 */ /* 0x000fc400000000cd */
[----:B------:R-:W-:Y:S02]  /*6570*/  LEA.HI R207, R0, 0x4e, RZ, 0x1a ;  /* 0x0000004e00cf7811 */ /* 0x000fe400078fd0ff */
[----:B------:R0:W2:Y:S01]  /*6580*/  @!P3 LDG.E.U8 R204, desc[UR20][R126.64] ;  /* 0x000000147eccb981 */ /* 0x0000a2000c1e1100 */
[----:B------:R-:W-:Y:S02]  /*6590*/  ISETP.GE.AND P3, PT, R206, UR22, PT ;  /* 0x00000016ce007c0c */ /* 0x000fe4000bf66270 */
[----:B------:R-:W-:Y:S01]  /*65a0*/  PRMT R206, RZ, 0x7610, R206 ;  /* 0x00007610ffce7816 */ /* 0x000fe200000000ce */
[----:B------:R-:W2:Y:S01]  /*65b0*/  @!P0 LDG.E.U8 R205, desc[UR20][R52.64] ;  /* 0x0000001434cd8981 */ /* 0x000ea2000c1e1100 */
[----:B------:R-:W-:Y:S02]  /*65c0*/  LOP3.LUT R208, R3, 0x52, RZ, 0xfc, !PT ;  /* 0x0000005203d07812 */ /* 0x000fe400078efcff */
[----:B------:R-:W-:Y:S02]  /*65d0*/  ISETP.GE.AND P0, PT, R207, UR22, PT ;  /* 0x00000016cf007c0c */ /* 0x000fe4000bf06270 */
[----:B------:R-:W-:Y:S01]  /*65e0*/  PRMT R207, RZ, 0x7610, R207 ;  /* 0x00007610ffcf7816 */ /* 0x000fe200000000cf */
[----:B------:R-:W2:Y:S01]  /*65f0*/  @!P1 LDG.E.U8 R206, desc[UR20][R88.64] ;  /* 0x0000001458ce9981 */ /* 0x000ea2000c1e1100 */
[----:B------:R-:W-:Y:S01]  /*6600*/  ISETP.GE.AND P1, PT, R208, UR22, PT ;  /* 0x00000016d0007c0c */ /* 0x000fe2000bf26270 */
[----:B0-----:R-:W-:Y:S01]  /*6610*/  @!P2 IMAD.MOV.U32 R126, RZ, RZ, R111 ;  /* 0x000000ffff7ea224 */ /* 0x001fe200078e006f */
[----:B------:R-:W-:Y:S01]  /*6620*/  PRMT R208, RZ, 0x7610, R208 ;  /* 0x00007610ffd07816 */ /* 0x000fe200000000d0 */
[----:B------:R-:W-:Y:S01]  /*6630*/  @!P2 IMAD.MOV.U32 R127, RZ, RZ, R112 ;  /* 0x000000ffff7fa224 */ /* 0x000fe200078e0070 */
[----:B------:R-:W-:-:S02]  /*6640*/  LOP3.LUT R209, R3, 0x54, RZ, 0xfc, !PT ;  /* 0x0000005403d17812 */ /* 0x000fc400078efcff */
[----:B------:R-:W-:Y:S02]  /*6650*/  LOP3.LUT R210, R3, 0x56, RZ, 0xfc, !PT ;  /* 0x0000005603d27812 */ /* 0x000fe400078efcff */
[----:B------:R0:W2:Y:S01]  /*6660*/  @!P2 LDG.E.U8 R207, desc[UR20][R126.64] ;  /* 0x000000147ecfa981 */ /* 0x0000a2000c1e1100 */
[----:B------:R-:W-:Y:S02]  /*6670*/  ISETP.GE.AND P2, PT, R209, UR22, PT ;  /* 0x00000016d1007c0c */ /* 0x000fe4000bf46270 */
[----:B------:R-:W-:Y:S01]  /*6680*/  PRMT R209, RZ, 0x7610, R209 ;  /* 0x00007610ffd17816 */ /* 0x000fe200000000d1 */
[----:B------:R-:W2:Y:S01]  /*6690*/  @!P4 LDG.E.U8 R208, desc[UR20][R54.64] ;  /* 0x0000001436d0c981 */ /* 0x000ea2000c1e1100 */
[----:B------:R-:W-:Y:S02]  /*66a0*/  ISETP.GE.AND P4, PT, R210, UR22, PT ;  /* 0x00000016d2007c0c */ /* 0x000fe4000bf86270 */
[----:B------:R-:W-:Y:S02]  /*66b0*/  PRMT R210, RZ, 0x7610, R210 ;  /* 0x00007610ffd27816 */ /* 0x000fe400000000d2 */
[----:B------:R-:W-:Y:S01]  /*66c0*/  PRMT R247, RZ, 0x7610, R247 ;  /* 0x00007610fff77816 */ /* 0x000fe200000000f7 */
[----:B0-----:R-:W-:Y:S01]  /*66d0*/  @!P0 IMAD.MOV.U32 R126, RZ, RZ, R147 ;  /* 0x000000ffff7e8224 */ /* 0x001fe200078e0093 */
[C---:B------:R-:W-:Y:S01]  /*66e0*/  LOP3.LUT R211, R3.reuse, 0x58, RZ, 0xfc, !PT ;  /* 0x0000005803d37812 */ /* 0x040fe200078efcff */
[----:B------:R-:W-:Y:S01]  /*66f0*/  @!P0 IMAD.MOV.U32 R127, RZ, RZ, R150 ;  /* 0x000000ffff7f8224 */ /* 0x000fe200078e0096 */
[----:B------:R-:W2:Y:S01]  /*6700*/  @!P3 LDG.E.U8 R209, desc[UR20][R90.64] ;  /* 0x000000145ad1b981 */ /* 0x000ea2000c1e1100 */
[----:B------:R-:W-:-:S02]  /*6710*/  LOP3.LUT R212, R3, 0x5a, RZ, 0xfc, !PT ;  /* 0x0000005a03d47812 */ /* 0x000fc400078efcff */
[----:B------:R-:W-:Y:S01]  /*6720*/  LOP3.LUT R213, R3, 0x5c, RZ, 0xfc, !PT ;  /* 0x0000005c03d57812 */ /* 0x000fe200078efcff */
[----:B------:R0:W2:Y:S01]  /*6730*/  @!P0 LDG.E.U8 R210, desc[UR20][R126.64] ;  /* 0x000000147ed28981 */ /* 0x0000a2000c1e1100 */
[----:B------:R-:W-:Y:S02]  /*6740*/  ISETP.GE.AND P3, PT, R211, UR22, PT ;  /* 0x00000016d3007c0c */ /* 0x000fe4000bf66270 */
[----:B------:R-:W-:Y:S01]  /*6750*/  PRMT R211, RZ, 0x7610, R211 ;  /* 0x00007610ffd37816 */ /* 0x000fe200000000d3 */
[----:B------:R-:W2:Y:S01]  /*6760*/  @!P5 LDG.E.U8 R247, desc[UR20][R26.64] ;  /* 0x000000141af7d981 */ /* 0x000ea2000c1e1100 */
[----:B------:R-:W-:Y:S02]  /*6770*/  ISETP.GE.AND P5, PT, R212, UR22, PT ;  /* 0x00000016d4007c0c */ /* 0x000fe4000bfa6270 */
[----:B------:R-:W-:Y:S01]  /*6780*/  ISETP.GE.AND P0, PT, R213, UR22, PT ;  /* 0x00000016d5007c0c */ /* 0x000fe2000bf06270 */
[----:B0-----:R-:W-:Y:S02]  /*6790*/  @!P1 IMAD.MOV.U32 R126, RZ, RZ, R57 ;  /* 0x000000ffff7e9224 */ /* 0x001fe400078e0039 */
[----:B------:R-:W-:Y:S01]  /*67a0*/  @!P1 IMAD.MOV.U32 R127, RZ, RZ, R58 ;  /* 0x000000ffff7f9224 */ /* 0x000fe200078e003a */
[----:B------:R-:W-:-:S02]  /*67b0*/  LEA.HI R213, R0, 0x5e, RZ, 0x1a ;  /* 0x0000005e00d57811 */ /* 0x000fc400078fd0ff */
[----:B------:R-:W-:Y:S02]  /*67c0*/  PRMT R212, RZ, 0x7610, R212 ;  /* 0x00007610ffd47816 */ /* 0x000fe400000000d4 */
[----:B------:R0:W3:Y:S01]  /*67d0*/  @!P1 LDG.E.U8 R211, desc[UR20][R126.64] ;  /* 0x000000147ed39981 */ /* 0x0000e2000c1e1100 */
[----:B------:R-:W-:Y:S02]  /*67e0*/  LOP3.LUT R214, R3, 0x60, RZ, 0xfc, !PT ;  /* 0x0000006003d67812 */ /* 0x000fe400078efcff */
[----:B------:R-:W-:Y:S01]  /*67f0*/  ISETP.GE.AND P1, PT, R213, UR22, PT ;  /* 0x00000016d5007c0c */ /* 0x000fe2000bf26270 */
[----:B------:R-:W3:Y:S01]  /*6800*/  @!P2 LDG.E.U8 R212, desc[UR20][R92.64] ;  /* 0x000000145cd4a981 */ /* 0x000ee2000c1e1100 */
[----:B------:R-:W-:Y:S02]  /*6810*/  PRMT R213, RZ, 0x7610, R213 ;  /* 0x00007610ffd57816 */ /* 0x000fe400000000d5 */
[----:B------:R-:W-:Y:S01]  /*6820*/  ISETP.GE.AND P2, PT, R214, UR22, PT ;  /* 0x00000016d6007c0c */ /* 0x000fe2000bf46270 */
[----:B0-----:R-:W-:-:S02]  /*6830*/  @!P4 IMAD.MOV.U32 R126, RZ, RZ, R113 ;  /* 0x000000ffff7ec224 */ /* 0x001fc400078e0071 */
[----:B------:R-:W-:Y:S01]  /*6840*/  @!P4 IMAD.MOV.U32 R127, RZ, RZ, R115 ;  /* 0x000000ffff7fc224 */ /* 0x000fe200078e0073 */
[C---:B------:R-:W-:Y:S02]  /*6850*/  LOP3.LUT R215, R3.reuse, 0x62, RZ, 0xfc, !PT ;  /* 0x0000006203d77812 */ /* 0x040fe400078efcff */
[----:B------:R-:W-:Y:S02]  /*6860*/  PRMT R214, RZ, 0x7610, R214 ;  /* 0x00007610ffd67816 */ /* 0x000fe400000000d6 */
[----:B------:R0:W3:Y:S01]  /*6870*/  @!P4 LDG.E.U8 R213, desc[UR20][R126.64] ;  /* 0x000000147ed5c981 */ /* 0x0000e2000c1e1100 */
[----:B------:R-:W-:Y:S02]  /*6880*/  LOP3.LUT R216, R3, 0x64, RZ, 0xfc, !PT ;  /* 0x0000006403d87812 */ /* 0x000fe400078efcff */
[----:B------:R-:W-:Y:S01]  /*6890*/  ISETP.GE.AND P4, PT, R215, UR22, PT ;  /* 0x00000016d7007c0c */ /* 0x000fe2000bf86270 */
[----:B------:R-:W3:Y:S01]  /*68a0*/  @!P3 LDG.E.U8 R214, desc[UR20][R28.64] ;  /* 0x000000141cd6b981 */ /* 0x000ee2000c1e1100 */
[----:B------:R-:W-:-:S02]  /*68b0*/  PRMT R215, RZ, 0x7610, R215 ;  /* 0x00007610ffd77816 */ /* 0x000fc400000000d7 */
[----:B------:R-:W-:Y:S01]  /*68c0*/  ISETP.GE.AND P3, PT, R216, UR22, PT ;  /* 0x00000016d8007c0c */ /* 0x000fe2000bf66270 */
[----:B0-----:R-:W-:Y:S02]  /*68d0*/  @!P5 IMAD.MOV.U32 R126, RZ, RZ, R60 ;  /* 0x000000ffff7ed224 */ /* 0x001fe400078e003c */
        /* <DEDUP_REMOVED lines=11> */
[----:B------:R-:W-:-:S04]  /*6990*/  LOP3.LUT R219, R3, 0x6a, RZ, 0xfc, !PT ;  /* 0x0000006a03db7812 */ /* 0x000fc800078efcff */
[----:B------:R0:W3:Y:S01]  /*69a0*/  @!P1 LDG.E.U8 R217, desc[UR20][R126.64] ;  /* 0x000000147ed99981 */ /* 0x0000e2000c1e1100 */
[----:B------:R-:W-:Y:S02]  /*69b0*/  ISETP.GE.AND P1, PT, R219, UR22, PT ;  /* 0x00000016db007c0c */ /* 0x000fe4000bf26270 */
[----:B------:R-:W-:Y:S02]  /*69c0*/  PRMT R219, RZ, 0x7610, R219 ;  /* 0x00007610ffdb7816 */ /* 0x000fe400000000db */
[----:B------:R-:W-:Y:S02]  /*69d0*/  PRMT R222, RZ, 0x7610, R222 ;  /* 0x00007610ffde7816 */ /* 0x000fe400000000de */
[----:B------:R-:W-:Y:S01]  /*69e0*/  LEA.HI R225, R0, 0x6e, RZ, 0x1a ;  /* 0x0000006e00e17811 */ /* 0x000fe200078fd0ff */
[----:B0-----:R-:W-:Y:S01]  /*69f0*/  @!P4 IMAD.MOV.U32 R126, RZ, RZ, R63 ;  /* 0x000000ffff7ec224 */ /* 0x001fe200078e003f */
[----:B------:R-:W-:Y:S01]  /*6a00*/  PRMT R221, RZ, 0x7610, R221 ;  /* 0x00007610ffdd7816 */ /* 0x000fe200000000dd */
[----:B------:R-:W-:Y:S01]  /*6a10*/  @!P4 IMAD.MOV.U32 R127, RZ, RZ, R64 ;  /* 0x000000ffff7fc224 */ /* 0x000fe200078e0040 */
[----:B------:R-:W3:Y:S01]  /*6a20*/  @!P0 LDG.E.U8 R222, desc[UR20][R32.64] ;  /* 0x0000001420de8981 */ /* 0x000ee2000c1e1100 */
[----:B------:R-:W-:-:S03]  /*6a30*/  ISETP.GE.AND P0, PT, R225, UR22, PT ;  /* 0x00000016e1007c0c */ /* 0x000fc6000bf06270 */
[----:B------:R0:W3:Y:S01]  /*6a40*/  @!P4 LDG.E.U8 R219, desc[UR20][R126.64] ;  /* 0x000000147edbc981 */ /* 0x0000e2000c1e1100 */
[----:B------:R-:W-:Y:S01]  /*6a50*/  PRMT R223, RZ, 0x7610, R223 ;  /* 0x00007610ffdf7816 */ /* 0x000fe200000000df */
[----:B0-----:R-:W-:Y:S02]  /*6a60*/  @!P5 IMAD.MOV.U32 R126, RZ, RZ, R114 ;  /* 0x000000ffff7ed224 */ /* 0x001fe400078e0072 */
[----:B------:R-:W-:Y:S01]  /*6a70*/  @!P5 IMAD.MOV.U32 R127, RZ, RZ, R116 ;  /* 0x000000ffff7fd224 */ /* 0x000fe200078e0074 */
[----:B------:R-:W-:-:S04]  /*6a80*/  LOP3.LUT R225, R3, 0x70, RZ, 0xfc, !PT ;  /* 0x0000007003e17812 */ /* 0x000fc800078efcff */
[----:B------:R0:W3:Y:S02]  /*6a90*/  @!P5 LDG.E.U8 R221, desc[UR20][R126.64] ;  /* 0x000000147eddd981 */ /* 0x0000e4000c1e1100 */
[----:B0-----:R-:W-:Y:S02]  /*6aa0*/  @!P1 IMAD.MOV.U32 R126, RZ, RZ, R65 ;  /* 0x000000ffff7e9224 */ /* 0x001fe400078e0041 */
[----:B------:R-:W-:-:S05]  /*6ab0*/  @!P1 IMAD.MOV.U32 R127, RZ, RZ, R67 ;  /* 0x000000ffff7f9224 */ /* 0x000fca00078e0043 */
[----:B------:R0:W3:Y:S01]  /*6ac0*/  @!P1 LDG.E.U8 R223, desc[UR20][R126.64] ;  /* 0x000000147edf9981 */ /* 0x0000e2000c1e1100 */
[----:B------:R-:W-:Y:S02]  /*6ad0*/  ISETP.GE.AND P1, PT, R225, UR22, PT ;  /* 0x00000016e1007c0c */ /* 0x000fe4000bf26270 */
[----:B------:R-:W-:Y:S02]  /*6ae0*/  PRMT R225, RZ, 0x7610, R225 ;  /* 0x00007610ffe17816 */ /* 0x000fe400000000e1 */
[----:B------:R-:W-:Y:S01]  /*6af0*/  LOP3.LUT R226, R3, 0x72, RZ, 0xfc, !PT ;  /* 0x0000007203e27812 */ /* 0x000fe200078efcff */
[----:B0-----:R-:W-:Y:S02]  /*6b00*/  @!P0 IMAD.MOV.U32 R126, RZ, RZ, R123 ;  /* 0x000000ffff7e8224 */ /* 0x001fe400078e007b */
[----:B------:R-:W-:-:S05]  /*6b10*/  @!P0 IMAD.MOV.U32 R127, RZ, RZ, R124 ;  /* 0x000000ffff7f8224 */ /* 0x000fca00078e007c */
[----:B------:R0:W3:Y:S01]  /*6b20*/  @!P0 LDG.E.U8 R225, desc[UR20][R126.64] ;  /* 0x000000147ee18981 */ /* 0x0000e2000c1e1100 */
[----:B------:R-:W-:Y:S02]  /*6b30*/  ISETP.GE.AND P0, PT, R226, UR22, PT ;  /* 0x00000016e2007c0c */ /* 0x000fe4000bf06270 */
[----:B------:R-:W-:Y:S02]  /*6b40*/  PRMT R226, RZ, 0x7610, R226 ;  /* 0x00007610ffe27816 */ /* 0x000fe400000000e2 */
[----:B------:R-:W-:-:S04]  /*6b50*/  LOP3.LUT R227, R3, 0x74, RZ, 0xfc, !PT ;  /* 0x0000007403e37812 */ /* 0x000fc800078efcff */
[----:B------:R-:W3:Y:S01]  /*6b60*/  @!P1 LDG.E.U8 R226, desc[UR20][R34.64] ;  /* 0x0000001422e29981 */ /* 0x000ee2000c1e1100 */
[----:B------:R-:W-:Y:S02]  /*6b70*/  ISETP.GE.AND P1, PT, R227, UR22, PT ;  /* 0x00000016e3007c0c */ /* 0x000fe4000bf26270 */
[----:B------:R-:W-:Y:S02]  /*6b80*/  PRMT R227, RZ, 0x7610, R227 ;  /* 0x00007610ffe37816 */ /* 0x000fe400000000e3 */
[----:B0-----:R-:W-:Y:S02]  /*6b90*/  @!P0 IMAD.MOV.U32 R126, RZ, RZ, R66 ;  /* 0x000000ffff7e8224 */ /* 0x001fe400078e0042 */
[----:B------:R-:W-:Y:S01]  /*6ba0*/  @!P0 IMAD.MOV.U32 R127, RZ, RZ, R68 ;  /* 0x000000ffff7f8224 */ /* 0x000fe200078e0044 */
[----:B------:R-:W-:-:S04]  /*6bb0*/  PRMT R228, RZ, 0x7610, R228 ;  /* 0x00007610ffe47816 */ /* 0x000fc800000000e4 */
[----:B------:R0:W3:Y:S01]  /*6bc0*/  @!P0 LDG.E.U8 R227, desc[UR20][R126.64] ;  /* 0x000000147ee38981 */ /* 0x0000e2000c1e1100 */
[----:B------:R-:W-:-:S03]  /*6bd0*/  ISETP.GE.AND P0, PT, R163, UR22, PT ;  /* 0x00000016a3007c0c */ /* 0x000fc6000bf06270 */
[----:B------:R-:W3:Y:S01]  /*6be0*/  @!P1 LDG.E.U8 R228, desc[UR20][R100.64] ;  /* 0x0000001464e49981 */ /* 0x000ee2000c1e1100 */
[----:B------:R-:W-:Y:S02]  /*6bf0*/  ISETP.GE.AND P1, PT, R56, UR22, PT ;  /* 0x0000001638007c0c */ /* 0x000fe4000bf26270 */
[----:B------:R-:W-:-:S07]  /*6c00*/  PRMT R229, RZ, 0x7610, R229 ;  /* 0x00007610ffe57816 */ /* 0x000fce00000000e5 */
[----:B0-----:R-:W-:Y:S02]  /*6c10*/  @!P0 IMAD.MOV.U32 R126, RZ, RZ, R161 ;  /* 0x000000ffff7e8224 */ /* 0x001fe400078e00a1 */
[----:B------:R-:W-:Y:S01]  /*6c20*/  @!P0 IMAD.MOV.U32 R127, RZ, RZ, R162 ;  /* 0x000000ffff7f8224 */ /* 0x000fe200078e00a2 */
[----:B------:R-:W-:-:S04]  /*6c30*/  PRMT R230, RZ, 0x7610, R230 ;  /* 0x00007610ffe67816 */ /* 0x000fc800000000e6 */
[----:B------:R0:W3:Y:S01]  /*6c40*/  @!P0 LDG.E.U8 R229, desc[UR20][R126.64] ;  /* 0x000000147ee58981 */ /* 0x0000e2000c1e1100 */
[----:B------:R-:W-:Y:S02]  /*6c50*/  ISETP.GE.AND P0, PT, R81, UR22, PT ;  /* 0x0000001651007c0c */ /* 0x000fe4000bf06270 */
[----:B------:R-:W-:Y:S01]  /*6c60*/  PRMT R231, RZ, 0x7610, R231 ;  /* 0x00007610ffe77816 */ /* 0x000fe200000000e7 */
[----:B0-----:R-:W-:Y:S02]  /*6c70*/  @!P1 IMAD.MOV.U32 R126, RZ, RZ, R59 ;  /* 0x000000ffff7e9224 */ /* 0x001fe400078e003b */
[----:B------:R-:W-:Y:S01]  /*6c80*/  @!P1 IMAD.MOV.U32 R127, RZ, RZ, R61 ;  /* 0x000000ffff7f9224 */ /* 0x000fe200078e003d */
[----:B------:R-:W-:-:S07]  /*6c90*/  PRMT R218, RZ, 0x7610, R218 ;  /* 0x00007610ffda7816 */ /* 0x000fce00000000da */
[----:B------:R-:W3:Y:S04]  /*6ca0*/  @!P0 LDG.E.U8 R231, desc[UR20][R82.64] ;  /* 0x0000001452e78981 */ /* 0x000ee8000c1e1100 */
[----:B------:R0:W3:Y:S01]  /*6cb0*/  @!P1 LDG.E.U8 R230, desc[UR20][R126.64] ;  /* 0x000000147ee69981 */ /* 0x0000e2000c1e1100 */
[----:B------:R-:W-:Y:S02]  /*6cc0*/  ISETP.GE.AND P1, PT, R104, UR22, PT ;  /* 0x0000001668007c0c */ /* 0x000fe4000bf26270 */
[----:B------:R-:W-:Y:S01]  /*6cd0*/  ISETP.GE.AND P0, PT, R145, UR22, PT ;  /* 0x0000001691007c0c */ /* 0x000fe2000bf06270 */
[----:B------:R-:W3:Y:S01]  /*6ce0*/  @!P2 LDG.E.U8 R218, desc[UR20][R30.64] ;  /* 0x000000141edaa981 */ /* 0x000ee2000c1e1100 */
[----:B------:R-:W-:Y:S02]  /*6cf0*/  LOP3.LUT R220, R3, 0x6c, RZ, 0xfc, !PT ;  /* 0x0000006c03dc7812 */ /* 0x000fe400078efcff */
[----:B------:R-:W-:-:S02]  /*6d00*/  PRMT R232, RZ, 0x7610, R232 ;  /* 0x00007610ffe87816 */ /* 0x000fc400000000e8 */
[----:B------:R-:W-:-:S05]  /*6d10*/  ISETP.GE.AND P2, PT, R220, UR22, PT ;  /* 0x00000016dc007c0c */ /* 0x000fca000bf46270 */
[----:B0-----:R-:W-:Y:S02]  /*6d20*/  @!P1 IMAD.MOV.U32 R126, RZ, RZ, R105 ;  /* 0x000000ffff7e9224 */ /* 0x001fe400078e0069 */
[----:B------:R-:W-:Y:S01]  /*6d30*/  @!P1 IMAD.MOV.U32 R127, RZ, RZ, R106 ;  /* 0x000000ffff7f9224 */ /* 0x000fe200078e006a */
[----:B------:R-:W-:Y:S02]  /*6d40*/  PRMT R220, RZ, 0x7610, R220 ;  /* 0x00007610ffdc7816 */ /* 0x000fe400000000dc */
[----:B------:R-:W-:Y:S02]  /*6d50*/  PRMT R224, RZ, 0x7610, R224 ;  /* 0x00007610ffe07816 */ /* 0x000fe400000000e0 */
[----:B------:R0:W3:Y:S01]  /*6d60*/  @!P1 LDG.E.U8 R232, desc[UR20][R126.64] ;  /* 0x000000147ee89981 */ /* 0x0000e2000c1e1100 */
[----:B------:R-:W-:-:S03]  /*6d70*/  PRMT R233, RZ, 0x7610, R233 ;  /* 0x00007610ffe97816 */ /* 0x000fc600000000e9 */
[----:B------:R-:W3:Y:S04]  /*6d80*/  @!P3 LDG.E.U8 R220, desc[UR20][R96.64] ;  /* 0x0000001460dcb981 */ /* 0x000ee8000c1e1100 */
[----:B------:R-:W4:Y:S01]  /*6d90*/  @!P2 LDG.E.U8 R224, desc[UR20][R98.64] ;  /* 0x0000001462e0a981 */ /* 0x000f22000c1e1100 */
[----:B0-----:R-:W-:Y:S02]  /*6da0*/  @!P0 IMAD.MOV.U32 R126, RZ, RZ, R151 ;  /* 0x000000ffff7e8224 */ /* 0x001fe400078e0097 */
[----:B------:R-:W-:-:S05]  /*6db0*/  @!P0 IMAD.MOV.U32 R127, RZ, RZ, R153 ;  /* 0x000000ffff7f8224 */ /* 0x000fca00078e0099 */
[----:B------:R0:W4:Y:S01]  /*6dc0*/  @!P0 LDG.E.U8 R233, desc[UR20][R126.64] ;  /* 0x000000147ee98981 */ /* 0x000122000c1e1100 */
[----:B------:R-:W-:Y:S01]  /*6dd0*/  BAR.SYNC.DEFER_BLOCKING 0x0 ;  /* 0x0000000000007b1d */ /* 0x000fe20000010000 */
[----:B------:R-:W-:Y:S02]  /*6de0*/  ISETP.GE.AND P1, PT, R4, UR22, PT ;  /* 0x0000001604007c0c */ /* 0x000fe4000bf26270 */
[----:B------:R-:W-:Y:S02]  /*6df0*/  PRMT R234, RZ, 0x7610, R234 ;  /* 0x00007610ffea7816 */ /* 0x000fe400000000ea */
[----:B------:R-:W-:-:S09]  /*6e00*/  PRMT R235, RZ, 0x7610, R235 ;  /* 0x00007610ffeb7816 */ /* 0x000fd200000000eb */
[----:B0-----:R-:W-:Y:S02]  /*6e10*/  @!P1 IMAD.MOV.U32 R126, RZ, RZ, R129 ;  /* 0x000000ffff7e9224 */ /* 0x001fe400078e0081 */
[----:B------:R-:W-:Y:S01]  /*6e20*/  @!P1 IMAD.MOV.U32 R127, RZ, RZ, R130 ;  /* 0x000000ffff7f9224 */ /* 0x000fe200078e0082 */
[----:B------:R-:W-:-:S04]  /*6e30*/  PRMT R236, RZ, 0x7610, R236 ;  /* 0x00007610ffec7816 */ /* 0x000fc800000000ec */
[----:B------:R0:W4:Y:S02]  /*6e40*/  @!P1 LDG.E.U8 R234, desc[UR20][R126.64] ;  /* 0x000000147eea9981 */ /* 0x000124000c1e1100 */
[----:B0-----:R-:W-:Y:S02]  /*6e50*/  @!P1 IMAD.MOV.U32 R126, RZ, RZ, R133 ;  /* 0x000000ffff7e9224 */ /* 0x001fe400078e0085 */
[----:B------:R-:W-:-:S05]  /*6e60*/  @!P1 IMAD.MOV.U32 R127, RZ, RZ, R134 ;  /* 0x000000ffff7f9224 */ /* 0x000fca00078e0086 */
[----:B------:R0:W4:Y:S01]  /*6e70*/  @!P1 LDG.E.U8 R235, desc[UR20][R126.64] ;  /* 0x000000147eeb9981 */ /* 0x000122000c1e1100 */
[----:B------:R-:W-:Y:S01]  /*6e80*/  PRMT R237, RZ, 0x7610, R237 ;  /* 0x00007610ffed7816 */ /* 0x000fe200000000ed */
[----:B0-----:R-:W-:Y:S02]  /*6e90*/  @!P1 IMAD.MOV.U32 R126, RZ, RZ, R131 ;  /* 0x000000ffff7e9224 */ /* 0x001fe400078e0083 */
[----:B------:R-:W-:-:S05]  /*6ea0*/  @!P1 IMAD.MOV.U32 R127, RZ, RZ, R132 ;  /* 0x000000ffff7f9224 */ /* 0x000fca00078e0084 */
[----:B------:R0:W4:Y:S01]  /*6eb0*/  @!P1 LDG.E.U8 R236, desc[UR20][R126.64] ;  /* 0x000000147eec9981 */ /* 0x000122000c1e1100 */
[----:B------:R-:W-:Y:S01]  /*6ec0*/  PRMT R238, RZ, 0x7610, R238 ;  /* 0x00007610ffee7816 */ /* 0x000fe200000000ee */
[----:B0-----:R-:W-:Y:S02]  /*6ed0*/  @!P1 IMAD.MOV.U32 R126, RZ, RZ, R137 ;  /* 0x000000ffff7e9224 */ /* 0x001fe400078e0089 */
[----:B------:R-:W-:-:S05]  /*6ee0*/  @!P1 IMAD.MOV.U32 R127, RZ, RZ, R138 ;  /* 0x000000ffff7f9224 */ /* 0x000fca00078e008a */
[----:B------:R0:W4:Y:S04]  /*6ef0*/  @!P1 LDG.E.U8 R237, desc[UR20][R126.64] ;  /* 0x000000147eed9981 */ /* 0x000128000c1e1100 */
[----:B--2---:R1:W-:Y:S01]  /*6f00*/  STS.U8 [R4+UR9+0x2000], R239 ;  /* 0x002000ef04007988 */ /* 0x0043e20008000009 */
[----:B0-----:R-:W-:Y:S02]  /*6f10*/  @!P1 IMAD.MOV.U32 R126, RZ, RZ, R135 ;  /* 0x000000ffff7e9224 */ /* 0x001fe400078e0087 */
[----:B------:R-:W-:Y:S01]  /*6f20*/  @!P1 IMAD.MOV.U32 R127, RZ, RZ, R136 ;  /* 0x000000ffff7f9224 */ /* 0x000fe200078e0088 */
[----:B-1----:R-:W-:-:S04]  /*6f30*/  PRMT R239, RZ, 0x7610, R239 ;  /* 0x00007610ffef7816 */ /* 0x002fc800000000ef */
[----:B------:R0:W2:Y:S04]  /*6f40*/  @!P1 LDG.E.U8 R238, desc[UR20][R126.64] ;  /* 0x000000147eee9981 */ /* 0x0000a8000c1e1100 */
[----:B------:R1:W-:Y:S01]  /*6f50*/  STS.U8 [R4+UR9+0x2200], R240 ;  /* 0x002200f004007988 */ /* 0x0003e20008000009 */
        /* <DEDUP_REMOVED lines=38> */
[----:B------:R0:W2:Y:S01]  /*71c0*/  @!P1 LDG.E.U8 R246, desc[UR20][R126.64] ;  /* 0x000000147ef69981 */ /* 0x0000a2000c1e1100 */
[----:B------:R-:W-:Y:S01]  /*71d0*/  PRMT R251, RZ, 0x7610, R251 ;  /* 0x00007610fffb7816 */ /* 0x000fe200000000fb */
[----:B0-----:R-:W-:Y:S02]  /*71e0*/  @!P1 IMAD.MOV.U32 R126, RZ, RZ, R167 ;  /* 0x000000ffff7e9224 */ /* 0x001fe400078e00a7 */
[----:B------:R-:W-:-:S05]  /*71f0*/  @!P1 IMAD.MOV.U32 R127, RZ, RZ, R172 ;  /* 0x000000ffff7f9224 */ /* 0x000fca00078e00ac */
[----:B------:R0:W2:Y:S01]  /*7200*/  @!P1 LDG.E.U8 R248, desc[UR20][R126.64] ;  /* 0x000000147ef89981 */ /* 0x0000a2000c1e1100 */
[----:B------:R-:W-:Y:S01]  /*7210*/  PRMT R250, RZ, 0x7610, R250 ;  /* 0x00007610fffa7816 */ /* 0x000fe200000000fa */
[----:B0-----:R-:W-:Y:S02]  /*7220*/  @!P1 IMAD.MOV.U32 R126, RZ, RZ, R165 ;  /* 0x000000ffff7e9224 */ /* 0x001fe400078e00a5 */
[----:B------:R-:W-:-:S05]  /*7230*/  @!P1 IMAD.MOV.U32 R127, RZ, RZ, R170 ;  /* 0x000000ffff7f9224 */ /* 0x000fca00078e00aa */
[----:B------:R0:W2:Y:S02]  /*7240*/  @!P1 LDG.E.U8 R251, desc[UR20][R126.64] ;  /* 0x000000147efb9981 */ /* 0x0000a4000c1e1100 */
[----:B0-----:R-:W-:Y:S02]  /*7250*/  @!P1 IMAD.MOV.U32 R126, RZ, RZ, R168 ;  /* 0x000000ffff7e9224 */ /* 0x001fe400078e00a8 */
[----:B------:R-:W-:-:S05]  /*7260*/  @!P1 IMAD.MOV.U32 R127, RZ, RZ, R173 ;  /* 0x000000ffff7f9224 */ /* 0x000fca00078e00ad */
[----:B------:R-:W2:Y:S04]  /*7270*/  @!P1 LDG.E.U8 R250, desc[UR20][R126.64] ;  /* 0x000000147efa9981 */ /* 0x000ea8000c1e1100 */
[----:B------:R0:W-:Y:S04]  /*7280*/  STS.U8 [R4+UR9+0x3200], R249 ;  /* 0x003200f904007988 */ /* 0x0001e80008000009 */
[----:B------:R0:W-:Y:S04]  /*7290*/  STS.U8 [R4+UR9+0x3400], R247 ;  /* 0x003400f704007988 */ /* 0x0001e80008000009 */
[----:B---3--:R0:W-:Y:S04]  /*72a0*/  STS.U8 [R4+UR9+0x3600], R214 ;  /* 0x003600d604007988 */ /* 0x0081e80008000009 */
[----:B------:R0:W-:Y:S04]  /*72b0*/  STS.U8 [R4+UR9+0x3800], R218 ;  /* 0x003800da04007988 */ /* 0x0001e80008000009 */
        /* <DEDUP_REMOVED lines=19> */
[----:B-----5:R0:W-:Y:S04]  /*73f0*/  STS.U8 [R175+UR9+0x2100], R189 ;  /* 0x002100bdaf007988 */ /* 0x0201e80008000009 */
        /* <DEDUP_REMOVED lines=12> */
[----:B----4-:R0:W-:Y:S04]  /*74c0*/  STS.U8 [R175+UR9+0x3b00], R224 ;  /* 0x003b00e0af007988 */ /* 0x0101e80008000009 */
        /* <DEDUP_REMOVED lines=22> */
[----:B--2---:R0:W-:Y:S04]  /*7630*/  STS.U8 [R175+UR9+0x4900], R238 ;  /* 0x004900eeaf007988 */ /* 0x0041e80008000009 */
        /* <DEDUP_REMOVED lines=10> */
[----:B------:R0:W-:Y:S01]  /*76e0*/  STS.U8 [R180+UR9+0x4f80], R250 ;  /* 0x004f80fab4007988 */ /* 0x0001e20008000009 */
[----:B------:R1:W-:Y:S06]  /*76f0*/  MEMBAR.ALL.CTA ;  /* 0x0000000000007992 */ /* 0x0003ec0000008000 */
[----:B-1----:R-:W1:Y:S01]  /*7700*/  FENCE.VIEW.ASYNC.S ;  /* 0x00000000000073c6 */ /* 0x002e620000000000 */
[----:B------:R-:W-:Y:S01]  /*7710*/  ULEA UR6, UR23, UR9, 0x3 ;  /* 0x0000000917067291 */ /* 0x000fe2000f8e18ff */
[----:B------:R-:W-:-:S03]  /*7720*/  UMOV UR4, UR5 ;  /* 0x0000000500047c82 */ /* 0x000fc60008000000 */
[----:B------:R-:W-:Y:S01]  /*7730*/  UIADD3 UR6, UPT, UPT, UR6, 0x5000, URZ ;  /* 0x0000500006067890 */ /* 0x000fe2000fffe0ff */
[----:B-1----:R-:W-:Y:S06]  /*7740*/  BAR.SYNC.DEFER_BLOCKING 0x0 ;  /* 0x0000000000007b1d */ /* 0x002fec0000010000 */
[----:B0-----:R-:W-:Y:S05]  /*7750*/  BRA.U UP1, `(.L_x_9) ;  /* 0x0000000101487547 */ /* 0x001fea000b800000 */
[----:B------:R-:W-:Y:S01]  /*7760*/  UMOV UR13, 0x80004020 ;  /* 0x80004020000d7882 */ /* 0x000fe20000000000 */
[----:B------:R-:W-:Y:S01]  /*7770*/  UMOV UR15, 0x40004040 ;  /* 0x40004040000f7882 */ /* 0x000fe20000000000 */
[----:B------:R-:W-:Y:S01]  /*7780*/  UMOV UR16, 0x0 ;  /* 0x0000000000107882 */ /* 0x000fe20000000000 */
[----:B------:R-:W-:Y:S01]  /*7790*/  UMOV UR17, 0x4048010 ;  /* 0x0404801000117882 */ /* 0x000fe20000000000 */
[----:B------:R-:W-:Y:S01]  /*77a0*/  UMOV UR38, 0x0 ;  /* 0x0000000000267882 */ /* 0x000fe20000000000 */
[----:B------:R-:W-:Y:S01]  /*77b0*/  UMOV UR39, 0x4048010 ;  /* 0x0404801000277882 */ /* 0x000fe20000000000 */
[----:B------:R-:W-:Y:S01]  /*77c0*/  UMOV UR40, 0x0 ;  /* 0x0000000000287882 */ /* 0x000fe20000000000 */
[----:B------:R-:W-:Y:S01]  /*77d0*/  UMOV UR41, 0x4048010 ;  /* 0x0404801000297882 */ /* 0x000fe20000000000 */
[----:B------:R-:W-:Y:S01]  /*77e0*/  UMOV UR7, URZ ;  /* 0x000000ff00077c82 */ /* 0x000fe20008000000 */
[----:B------:R0:W-:Y:S01]  /*77f0*/  UTCQMMA gdesc[UR12], gdesc[UR14], tmem[UR8], tmem[UR16], idesc[UR17], UPT ;  /* 0x00ff100e0c0075ea */ /* 0x0001e2000b800308 */
        /* <DEDUP_REMOVED lines=8> */
.L_x_9:
[----:B------:R-:W-:Y:S01]  /*7880*/  UIADD3 UR23, UPT, UPT, UR23, 0x1, URZ ;  /* 0x0000000117177890 */ /* 0x000fe2000fffe0ff */
[----:B------:R-:W-:Y:S01]  /*7890*/  IMAD.U32 R126, RZ, RZ, UR4 ;  /* 0x00000004ff7e7e24 */ /* 0x000fe2000f8e00ff */
[----:B------:R-:W-:Y:S02]  /*78a0*/  UIADD3 UR11, UPT, UPT, UR11, -0x1, URZ ;  /* 0xffffffff0b0b7890 */ /* 0x000fe4000fffe0ff */
[----:B------:R-:W-:Y:S02]  /*78b0*/  UISETP.GT.AND UP2, UPT, UR23, 0x1, UPT ;  /* 0x000000011700788c */ /* 0x000fe4000bf44270 */
[----:B------:R-:W-:Y:S02]  /*78c0*/  UIADD3 UR22, UPT, UPT, UR22, -0x80, URZ ;  /* 0xffffff8016167890 */ /* 0x000fe4000fffe0ff */
[----:B0-----:R-:W-:Y:S02]  /*78d0*/  USEL UR5, URZ, 0x1, !UP2 ;  /* 0x00000001ff057887 */ /* 0x001fe4000d000000 */
[----:B------:R-:W-:-:S02]  /*78e0*/  USEL UR23, UR23, URZ, !UP2 ;  /* 0x000000ff17177287 */ /* 0x000fc4000d000000 */
[----:B------:R-:W-:Y:S02]  /*78f0*/  UISETP.NE.U32.AND UP2, UPT, UR11, URZ, UPT ;  /* 0x000000ff0b00728c */ /* 0x000fe4000bf45070 */
[----:B------:R-:W-:-:S07]  /*7900*/  ULOP3.LUT UR5, UR4, UR5, URZ, 0x3c, !UPT ;  /* 0x0000000504057292 */ /* 0x000fce000f8e3cff */
[----:B------:R-:W-:Y:S05]  /*7910*/  BRA.U UP2, `(.L_x_10) ;  /* 0xffffffd502847547 */ /* 0x000fea000b83ffff */
.L_x_7:
[----:B------:R-:W-:-:S09]  /*7920*/  UISETP.GE.AND UP1, UPT, UR24, 0x80, UPT ;  /* 0x000000801800788c */ /* 0x000fd2000bf26270 */
[----:B------:R-:W-:Y:S05]  /*7930*/  BRA.U !UP1, `(.L_x_11) ;  /* 0x0000000109107547 */ /* 0x000fea000b800000 */
[----:B------:R-:W-:-:S06]  /*7940*/  USHF.L.U32 UR4, UR4, 0x1f, URZ ;  /* 0x0000001f04047899 */ /* 0x000fcc00080006ff */
[----:B------:R-:W-:-:S04]  /*7950*/  IMAD.U32 R5, RZ, RZ, UR4 ;  /* 0x00000004ff057e24 */ /* 0x000fc8000f8e00ff */
[----:B------:R-:W0:Y:S02]  /*7960*/  SYNCS.PHASECHK.TRANS64.TRYWAIT P0, [UR6], R5 ;  /* 0x00000005ff0075a7 */ /* 0x000e240008001106 */
[----:B0-----:R-:W-:Y:S05]  /*7970*/  @!P0 BRA `(.L_x_12) ;  /* 0x00000008007c8947 */ /* 0x001fea0003800000 */
.L_x_11:
[----:B------:R-:W-:Y:S01]  /*7980*/  BAR.SYNC.DEFER_BLOCKING 0x0 ;  /* 0x0000000000007b1d */ /* 0x000fe20000010000 */
[----:B------:R-:W-:Y:S01]  /*7990*/  ISETP.NE.U32.AND P0, PT, R4, RZ, PT ;  /* 0x000000ff0400720c */ /* 0x000fe20003f05070 */
[C---:B------:R-:W-:Y:S01]  /*79a0*/  IMAD.SHL.U32 R15, R0.reuse, 0x10, RZ ;  /* 0x00000010000f7824 */ /* 0x040fe200078e00ff */
[--C-:B------:R-:W-:Y:S02]  /*79b0*/  SHF.R.U32.HI R13, RZ, 0x1, R0.reuse ;  /* 0x00000001ff0d7819 */ /* 0x100fe40000011600 */
[----:B------:R-:W-:Y:S01]  /*79c0*/  LEA.HI R21, R0, 0xe, RZ, 0x1a ;  /* 0x0000000e00157811 */ /* 0x000fe200078fd0ff */
[----:B------:R-:W0:Y:S01]  /*79d0*/  LDCU.128 UR12, c[0x0][0x390] ;  /* 0x00007200ff0c77ac */ /* 0x000e220008000c00 */
[----:B------:R-:W-:Y:S02]  /*79e0*/  LOP3.LUT R13, R13, 0x30, RZ, 0xc0, !PT ;  /* 0x000000300d0d7812 */ /* 0x000fe400078ec0ff */
[----:B------:R-:W-:Y:S01]  /*79f0*/  LOP3.LUT R22, R12, 0xc, R3, 0xfe, !PT ;  /* 0x0000000c0c167812 */ /* 0x000fe200078efe03 */
[----:B------:R-:W1:Y:S01]  /*7a00*/  LDCU UR4, c[0x0][0x3b4] ;  /* 0x00007680ff0477ac */ /* 0x000e620008000800 */
[----:B------:R-:W-:-:S02]  /*7a10*/  LOP3.LUT R13, R13, 0x1f, R0, 0xf8, !PT ;  /* 0x0000001f0d0d7812 */ /* 0x000fc400078ef800 */
[C---:B------:R-:W-:Y:S01]  /*7a20*/  LOP3.LUT R23, R12.reuse, 0xa, R3, 0xfe, !PT ;  /* 0x0000000a0c177812 */ /* 0x040fe200078efe03 */
[----:B------:R-:W2:Y:S01]  /*7a30*/  LDCU UR5, c[0x0][0x3b8] ;  /* 0x00007700ff0577ac */ /* 0x000ea20008000800 */
[----:B------:R-:W-:Y:S01]  /*7a40*/  LOP3.LUT R21, R12, R21, RZ, 0xfc, !PT ;  /* 0x000000150c157212 */ /* 0x000fe200078efcff */
[----:B------:R-:W-:-:S05]  /*7a50*/  IMAD.SHL.U32 R14, R13, 0x20, RZ ;  /* 0x000000200d0e7824 */ /* 0x000fca00078e00ff */
[----:B------:R-:W-:Y:S01]  /*7a60*/  LOP3.LUT R14, R14, 0x300, RZ, 0xc0, !PT ;  /* 0x000003000e0e7812 */ /* 0x000fe200078ec0ff */
[----:B------:R-:W3:Y:S02]  /*7a70*/  @!P0 SYNCS.CCTL.IV [UR9+0x5000] ;  /* 0x00500000ff0089b1 */ /* 0x000ee40008000009 */
[----:B---3--:R-:W-:Y:S01]  /*7a80*/  BAR.SYNC.DEFER_BLOCKING 0x0 ;  /* 0x0000000000007b1d */ /* 0x008fe20000010000 */
[----:B------:R-:W-:-:S05]  /*7a90*/  LOP3.LUT R14, R14, 0x70, R15, 0xf8, !PT ;  /* 0x000000700e0e7812 */ /* 0x000fca00078ef80f */
[----:B------:R-:W-:Y:S01]  /*7aa0*/  LDTM.16dp32bit_t0_t15.x8 R4, tmem[UR10] ;  /* 0x0000000a000479ee */ /* 0x000fe20008980000 */
[----:B------:R-:W3:Y:S01]  /*7ab0*/  LDTM.16dp32bit_t16_t31.x8 R4, tmem[UR10+0x8] ;  /* 0x0000080a000479ee */ /* 0x000ee200089a0000 */
[----:B------:R-:W4:Y:S01]  /*7ac0*/  @!P0 SYNCS.CCTL.IV [UR9+0x5008] ;  /* 0x00500800ff0089b1 */ /* 0x000f220008000009 */
[----:B------:R-:W-:Y:S01]  /*7ad0*/  NOP ;  /* 0x0000000000007918 */ /* 0x000fe20000000000 */
[C---:B0-----:R-:W-:Y:S01]  /*7ae0*/  ISETP.GE.AND P0, PT, R2.reuse, UR14, PT ;  /* 0x0000000e02007c0c */ /* 0x041fe2000bf06270 */
[----:B-1----:R-:W-:Y:S01]  /*7af0*/  IMAD R2, R2, UR4, RZ ;  /* 0x0000000402027c24 */ /* 0x002fe2000f8e02ff */
[----:B---3--:R-:W-:Y:S01]  /*7b00*/  F2FP.SATFINITE.E4M3.F32.PACK_AB_MERGE_C R4, R5, R4, RZ ;  /* 0x000000040504723e */ /* 0x008fe200048070ff */
[----:B------:R-:W-:Y:S01]  /*7b10*/  IMAD.SHL.U32 R5, R13, 0x8, RZ ;  /* 0x000000080d057824 */ /* 0x000fe200078e00ff */
[----:B------:R-:W-:Y:S01]  /*7b20*/  F2FP.SATFINITE.E4M3.F32.PACK_AB_MERGE_C R6, R7, R6, RZ ;  /* 0x000000060706723e */ /* 0x000fe200048070ff */
[----:B------:R-:W-:Y:S01]  /*7b30*/  IMAD.SHL.U32 R13, R13, 0x4, RZ ;  /* 0x000000040d0d7824 */ /* 0x000fe200078e00ff */
[----:B------:R-:W-:-:S02]  /*7b40*/  F2FP.SATFINITE.E4M3.F32.PACK_AB_MERGE_C R8, R9, R8, RZ ;  /* 0x000000080908723e */ /* 0x000fc400048070ff */
[----:B------:R-:W-:Y:S02]  /*7b50*/  LOP3.LUT R16, R5, 0x1c0, RZ, 0xc0, !PT ;  /* 0x000001c005107812 */ /* 0x000fe400078ec0ff */
[----:B------:R-:W-:Y:S02]  /*7b60*/  LOP3.LUT R5, R4, 0xffff, RZ, 0xc0, !PT ;  /* 0x0000ffff04057812 */ /* 0x000fe400078ec0ff */
[----:B------:R-:W-:Y:S02]  /*7b70*/  LOP3.LUT R6, R6, 0xffff, RZ, 0xc0, !PT ;  /* 0x0000ffff06067812 */ /* 0x000fe400078ec0ff */
[----:B------:R-:W-:Y:S02]  /*7b80*/  LOP3.LUT R7, R8, 0xffff, RZ, 0xc0, !PT ;  /* 0x0000ffff08077812 */ /* 0x000fe400078ec0ff */
[----:B------:R-:W-:Y:S02]  /*7b90*/  SHF.R.U32.HI R4, RZ, 0x8, R5 ;  /* 0x00000008ff047819 */ /* 0x000fe40000011605 */
[----:B------:R-:W-:-:S02]  /*7ba0*/  PRMT R8, R5, 0x3340, R6 ;  /* 0x0000334005087816 */ /* 0x000fc40000000006 */
[----:B------:R-:W-:Y:S02]  /*7bb0*/  SHF.R.U32.HI R5, RZ, 0x8, R6 ;  /* 0x00000008ff057819 */ /* 0x000fe40000011606 */
[----:B------:R-:W-:Y:S02]  /*7bc0*/  SHF.R.U32.HI R6, RZ, 0x8, R7 ;  /* 0x00000008ff067819 */ /* 0x000fe40000011607 */
[----:B------:R-:W-:Y:S02]  /*7bd0*/  LOP3.LUT R4, R4, 0xffff, RZ, 0xc0, !PT ;  /* 0x0000ffff04047812 */ /* 0x000fe400078ec0ff */
[----:B------:R-:W-:Y:S02]  /*7be0*/  LOP3.LUT R5, R5, 0xffff, RZ, 0xc0, !PT ;  /* 0x0000ffff05057812 */ /* 0x000fe400078ec0ff */
[----:B------:R-:W-:Y:S02]  /*7bf0*/  LOP3.LUT R6, R6, 0xffff, RZ, 0xc0, !PT ;  /* 0x0000ffff06067812 */ /* 0x000fe400078ec0ff */
[----:B------:R-:W-:-:S02]  /*7c00*/  PRMT R7, R7, 0x3340, R0 ;  /* 0x0000334007077816 */ /* 0x000fc40000000000 */
[----:B------:R-:W-:Y:S02]  /*7c10*/  F2FP.SATFINITE.E4M3.F32.PACK_AB_MERGE_C R10, R11, R10, RZ ;  /* 0x0000000a0b0a723e */ /* 0x000fe400048070ff */
[----:B------:R-:W-:Y:S02]  /*7c20*/  PRMT R5, R4, 0x3340, R5 ;  /* 0x0000334004057816 */ /* 0x000fe40000000005 */
[----:B------:R-:W-:Y:S02]  /*7c30*/  PRMT R6, R6, 0x3340, R1 ;  /* 0x0000334006067816 */ /* 0x000fe40000000001 */
[----:B------:R-:W-:Y:S02]  /*7c40*/  SHF.R.S32.HI R4, RZ, 0x2, R0 ;  /* 0x00000002ff047819 */ /* 0x000fe40000011400 */
[----:B------:R-:W-:Y:S01]  /*7c50*/  LOP3.LUT R13, R14, 0xc0, R13, 0x78, !PT ;  /* 0x000000c00e0d7812 */ /* 0x000fe200078e780d */
[----:B--2---:R-:W-:Y:S01]  /*7c60*/  IMAD R14, R21, UR5, RZ ;  /* 0x00000005150e7c24 */ /* 0x004fe2000f8e02ff */
[----:B------:R-:W-:-:S02]  /*7c70*/  PRMT R7, R8, 0x5410, R7 ;  /* 0x0000541008077816 */ /* 0x000fc40000000007 */
[----:B------:R-:W-:Y:S01]  /*7c80*/  LOP3.LUT R10, R10, 0xffff, RZ, 0xc0, !PT ;  /* 0x0000ffff0a0a7812 */ /* 0x000fe200078ec0ff */
[----:B------:R-:W-:Y:S01]  /*7c90*/  VIADD R13, R13, UR9 ;  /* 0x000000090d0d7c36 */ /* 0x000fe20008000000 */
[----:B------:R-:W-:Y:S02]  /*7ca0*/  PRMT R5, R5, 0x5410, R6 ;  /* 0x0000541005057816 */ /* 0x000fe40000000006 */
[----:B------:R-:W-:Y:S02]  /*7cb0*/  SGXT R6, R4, 0x1 ;  /* 0x000000010406781a */ /* 0x000fe40000000200 */
[--C-:B------:R-:W-:Y:S02]  /*7cc0*/  PRMT R4, R7, 0x4210, R10.reuse ;  /* 0x0000421007047816 */ /* 0x100fe4000000000a */
[----:B------:R-:W-:Y:S02]  /*7cd0*/  PRMT R5, R5, 0x5210, R10 ;  /* 0x0000521005057816 */ /* 0x000fe4000000000a */
[----:B------:R-:W-:-:S02]  /*7ce0*/  LOP3.LUT R15, R16, 0x30, R15, 0xf8, !PT ;  /* 0x00000030100f7812 */ /* 0x000fc400078ef80f */
[----:B------:R-:W-:Y:S01]  /*7cf0*/  LOP3.LUT R0, R12, R3, RZ, 0xfc, !PT ;  /* 0x000000030c007212 */ /* 0x000fe200078efcff */
[----:B----4-:R0:W-:Y:S01]  /*7d00*/  STSM.16.M88.2 [R13], R4 ;  /* 0x000000040d007844 */ /* 0x0101e20000000100 */
[----:B------:R-:W-:Y:S01]  /*7d10*/  LOP3.LUT R6, R15, 0x240, R6, 0x78, !PT ;  /* 0x000002400f067812 */ /* 0x000fe200078e7806 */
[----:B------:R-:W-:Y:S01]  /*7d20*/  BAR.SYNC.DEFER_BLOCKING 0x0 ;  /* 0x0000000000007b1d */ /* 0x000fe20000010000 */
[C---:B------:R-:W-:Y:S01]  /*7d30*/  ISETP.LT.AND P1, PT, R0.reuse, UR15, !P0 ;  /* 0x0000000f00007c0c */ /* 0x040fe2000c721270 */
[----:B------:R-:W-:Y:S01]  /*7d40*/  IMAD R0, R0, UR5, RZ ;  /* 0x0000000500007c24 */ /* 0x000fe2000f8e02ff */
[----:B------:R-:W-:Y:S02]  /*7d50*/  IADD3 R18, P2, PT, R2, UR12, RZ ;  /* 0x0000000c02127c10 */ /* 0x000fe4000ff5e0ff */
[--C-:B------:R-:W-:Y:S02]  /*7d60*/  LOP3.LUT R11, R12, 0x8, R3.reuse, 0xfe, !PT ;  /* 0x000000080c0b7812 */ /* 0x100fe400078efe03 */
[----:B------:R-:W-:Y:S01]  /*7d70*/  LEA.HI.X.SX32 R20, R2, UR13, 0x1, P2 ;  /* 0x0000000d02147c11 */ /* 0x000fe200090f0eff */
[----:B0-----:R-:W-:Y:S01]  /*7d80*/  IMAD R13, R22, UR5, RZ ;  /* 0x00000005160d7c24 */ /* 0x001fe2000f8e02ff */
[----:B------:R-:W-:-:S02]  /*7d90*/  LOP3.LUT R5, R12, 0x2, R3, 0xfe, !PT ;  /* 0x000000020c057812 */ /* 0x000fc400078efe03 */
[----:B------:R-:W-:Y:S02]  /*7da0*/  IADD3 R2, P2, PT, R0, R18, RZ ;  /* 0x0000001200027210 */ /* 0x000fe40007f5e0ff */
[C---:B------:R-:W-:Y:S01]  /*7db0*/  ISETP.LT.AND P4, PT, R5.reuse, UR15, !P0 ;  /* 0x0000000f05007c0c */ /* 0x040fe2000c781270 */
[----:B------:R-:W-:Y:S01]  /*7dc0*/  IMAD R5, R5, UR5, RZ ;  /* 0x0000000505057c24 */ /* 0x000fe2000f8e02ff */
[----:B------:R-:W-:-:S04]  /*7dd0*/  LOP3.LUT R9, R12, 0x6, R3, 0xfe, !PT ;  /* 0x000000060c097812 */ /* 0x000fc800078efe03 */
[----:B------:R-:W-:-:S04]  /*7de0*/  IADD3 R4, P3, PT, R5, R18, RZ ;  /* 0x0000001205047210 */ /* 0x000fc80007f7e0ff */
[-C--:B------:R-:W-:Y:S01]  /*7df0*/  LEA.HI.X.SX32 R5, R5, R20.reuse, 0x1, P3 ;  /* 0x0000001405057211 */ /* 0x080fe200018f0eff */
[----:B------:R0:W1:Y:S01]  /*7e00*/  LDSM.16.M88.2 R16, [R6+UR9] ;  /* 0x000000090610783b */ /* 0x0000620008000100 */
[C---:B------:R-:W-:Y:S01]  /*7e10*/  ISETP.LT.AND P3, PT, R11.reuse, UR15, !P0 ;  /* 0x0000000f0b007c0c */ /* 0x040fe2000c761270 */
[----:B------:R-:W-:Y:S01]  /*7e20*/  IMAD R11, R11, UR5, RZ ;  /* 0x000000050b0b7c24 */ /* 0x000fe2000f8e02ff */
[----:B0-----:R-:W-:Y:S01]  /*7e30*/  LOP3.LUT R6, R12, 0x4, R3, 0xfe, !PT ;  /* 0x000000040c067812 */ /* 0x001fe200078efe03 */
[----:B------:R-:W-:Y:S01]  /*7e40*/  IMAD R12, R23, UR5, RZ ;  /* 0x00000005170c7c24 */ /* 0x000fe2000f8e02ff */
[----:B------:R-:W-:Y:S02]  /*7e50*/  LEA.HI.X.SX32 R3, R0, R20, 0x1, P2 ;  /* 0x0000001400037211 */ /* 0x000fe400010f0eff */
[C---:B------:R-:W-:Y:S01]  /*7e60*/  ISETP.LT.AND P5, PT, R6.reuse, UR15, !P0 ;  /* 0x0000000f06007c0c */ /* 0x040fe2000c7a1270 */
[----:B------:R-:W-:-:S05]  /*7e70*/  IMAD R0, R6, UR5, RZ ;  /* 0x0000000506007c24 */ /* 0x000fca000f8e02ff */
[----:B------:R-:W-:-:S04]  /*7e80*/  IADD3 R6, P6, PT, R0, R18, RZ ;  /* 0x0000001200067210 */ /* 0x000fc80007fde0ff */
[----:B------:R-:W-:Y:S02]  /*7e90*/  LEA.HI.X.SX32 R7, R0, R20, 0x1, P6 ;  /* 0x0000001400077211 */ /* 0x000fe400030f0eff */
[----:B------:R-:W-:Y:S02]  /*7ea0*/  IADD3 R8, P6, PT, R12, R18, RZ ;  /* 0x000000120c087210 */ /* 0x000fe40007fde0ff */
[C---:B-1----:R-:W-:Y:S02]  /*7eb0*/  PRMT R15, R16.reuse, 0x7770, RZ ;  /* 0x00007770100f7816 */ /* 0x042fe400000000ff */
[----:B------:R-:W-:Y:S02]  /*7ec0*/  PRMT R19, R16, 0x7771, RZ ;  /* 0x0000777110137816 */ /* 0x000fe400000000ff */
[----:B------:R-:W-:Y:S01]  /*7ed0*/  PRMT R25, R17, 0x7772, RZ ;  /* 0x0000777211197816 */ /* 0x000fe200000000ff */
[----:B------:R0:W-:Y:S04]  /*7ee0*/  @P1 STG.E.U8 desc[UR20][R2.64], R15 ;  /* 0x0000000f02001986 */ /* 0x0001e8000c101114 */
[----:B------:R1:W-:Y:S01]  /*7ef0*/  @P4 STG.E.U8 desc[UR20][R4.64], R19 ;  /* 0x0000001304004986 */ /* 0x0003e2000c101114 */
[C---:B------:R-:W-:Y:S01]  /*7f00*/  ISETP.LT.AND P4, PT, R9.reuse, UR15, !P0 ;  /* 0x0000000f09007c0c */ /* 0x040fe2000c781270 */
[----:B------:R-:W-:-:S05]  /*7f10*/  IMAD R9, R9, UR5, RZ ;  /* 0x0000000509097c24 */ /* 0x000fca000f8e02ff */
[-C--:B0-----:R-:W-:Y:S02]  /*7f20*/  IADD3 R2, P1, PT, R9, R18.reuse, RZ ;  /* 0x0000001209027210 */ /* 0x081fe40007f3e0ff */
[----:B------:R-:W-:Y:S02]  /*7f30*/  PRMT R15, R16, 0x7772, RZ ;  /* 0x00007772100f7816 */ /* 0x000fe400000000ff */
[----:B-1----:R-:W-:Y:S02]  /*7f40*/  IADD3 R4, P2, PT, R11, R18, RZ ;  /* 0x000000120b047210 */ /* 0x002fe40007f5e0ff */
[----:B------:R-:W-:Y:S01]  /*7f50*/  LEA.HI.X.SX32 R3, R9, R20, 0x1, P1 ;  /* 0x0000001409037211 */ /* 0x000fe200008f0eff */
[----:B------:R0:W-:Y:S01]  /*7f60*/  @P5 STG.E.U8 desc[UR20][R6.64], R15 ;  /* 0x0000000f06005986 */ /* 0x0001e2000c101114 */
[----:B------:R-:W-:Y:S02]  /*7f70*/  IADD3 R10, P1, PT, R13, R18, RZ ;  /* 0x000000120d0a7210 */ /* 0x000fe40007f3e0ff */
[----:B------:R-:W-:-:S02]  /*7f80*/  LEA.HI.X.SX32 R5, R11, R20, 0x1, P2 ;  /* 0x000000140b057211 */ /* 0x000fc400010f0eff */
[----:B------:R-:W-:Y:S02]  /*7f90*/  ISETP.LT.AND P2, PT, R23, UR15, !P0 ;  /* 0x0000000f17007c0c */ /* 0x000fe4000c741270 */
[-C--:B------:R-:W-:Y:S02]  /*7fa0*/  LEA.HI.X.SX32 R11, R13, R20.reuse, 0x1, P1 ;  /* 0x000000140d0b7211 */ /* 0x080fe400008f0eff */
[----:B------:R-:W-:Y:S02]  /*7fb0*/  ISETP.LT.AND P1, PT, R22, UR15, !P0 ;  /* 0x0000000f16007c0c */ /* 0x000fe4000c721270 */
[----:B------:R-:W-:Y:S02]  /*7fc0*/  ISETP.LT.AND P0, PT, R21, UR15, !P0 ;  /* 0x0000000f15007c0c */ /* 0x000fe4000c701270 */
[----:B------:R-:W-:Y:S02]  /*7fd0*/  LEA.HI.X.SX32 R9, R12, R20, 0x1, P6 ;  /* 0x000000140c097211 */ /* 0x000fe400030f0eff */
[----:B------:R-:W-:-:S02]  /*7fe0*/  IADD3 R12, P6, PT, R14, R18, RZ ;  /* 0x000000120e0c7210 */ /* 0x000fc40007fde0ff */
[----:B------:R-:W-:Y:S02]  /*7ff0*/  PRMT R19, R16, 0x7773, RZ ;  /* 0x0000777310137816 */ /* 0x000fe400000000ff */
[C---:B------:R-:W-:Y:S02]  /*8000*/  PRMT R21, R17.reuse, 0x7770, RZ ;  /* 0x0000777011157816 */ /* 0x040fe400000000ff */
[C---:B------:R-:W-:Y:S01]  /*8010*/  PRMT R23, R17.reuse, 0x7771, RZ ;  /* 0x0000777111177816 */ /* 0x040fe200000000ff */
[----:B------:R0:W-:Y:S01]  /*8020*/  @P4 STG.E.U8 desc[UR20][R2.64], R19 ;  /* 0x0000001302004986 */ /* 0x0001e2000c101114 */
[----:B------:R-:W-:Y:S02]  /*8030*/  LEA.HI.X.SX32 R13, R14, R20, 0x1, P6 ;  /* 0x000000140e0d7211 */ /* 0x000fe400030f0eff */
[----:B------:R-:W-:Y:S01]  /*8040*/  PRMT R17, R17, 0x7773, RZ ;  /* 0x0000777311117816 */ /* 0x000fe200000000ff */
[----:B------:R0:W-:Y:S04]  /*8050*/  @P3 STG.E.U8 desc[UR20][R4.64], R21 ;  /* 0x0000001504003986 */ /* 0x0001e8000c101114 */
[----:B------:R0:W-:Y:S04]  /*8060*/  @P2 STG.E.U8 desc[UR20][R8.64], R23 ;  /* 0x0000001708002986 */ /* 0x0001e8000c101114 */
[----:B------:R0:W-:Y:S04]  /*8070*/  @P1 STG.E.U8 desc[UR20][R10.64], R25 ;  /* 0x000000190a001986 */ /* 0x0001e8000c101114 */
[----:B------:R0:W-:Y:S01]  /*8080*/  @P0 STG.E.U8 desc[UR20][R12.64], R17 ;  /* 0x000000110c000986 */ /* 0x0001e2000c101114 */
[----:B------:R-:W-:Y:S06]  /*8090*/  BAR.SYNC.DEFER_BLOCKING 0x0 ;  /* 0x0000000000007b1d */ /* 0x000fec0000010000 */
[----:B------:R-:W-:Y:S05]  /*80a0*/  BRA.U UP0, `(.L_x_13) ;  /* 0x00000001009c7547 */ /* 0x000fea000b800000 */
[----:B------:R-:W1:Y:S01]  /*80b0*/  S2UR UR5, SR_CgaCtaId ;  /* 0x00000000000579c3 */ /* 0x000e620000008800 */
[----:B------:R-:W-:Y:S01]  /*80c0*/  NOP ;  /* 0x0000000000007918 */ /* 0x000fe20000000000 */
[----:B------:R-:W-:Y:S01]  /*80d0*/  UMOV UR4, 0x50 ;  /* 0x0000005000047882 */ /* 0x000fe20000000000 */
[----:B------:R-:W-:Y:S02]  /*80e0*/  IMAD.U32 R0, RZ, RZ, UR8 ;  /* 0x00000008ff007e24 */ /* 0x000fe4000f8e00ff */
[----:B0-----:R-:W-:-:S03]  /*80f0*/  IMAD.MOV.U32 R3, RZ, RZ, 0x1 ;  /* 0x00000001ff037424 */ /* 0x001fc600078e00ff */
[----:B------:R-:W-:-:S04]  /*8100*/  LOP3.LUT R0, R0, 0xffff, RZ, 0xc0, !PT ;  /* 0x0000ffff00007812 */ /* 0x000fc800078ec0ff */
[----:B------:R-:W-:-:S05]  /*8110*/  SHF.R.U32.HI R0, RZ, 0x5, R0 ;  /* 0x00000005ff007819 */ /* 0x000fca0000011600 */
[----:B------:R-:W-:Y:S01]  /*8120*/  VIADD R2, R0, 0x10 ;  /* 0x0000001000027836 */ /* 0x000fe20000000000 */
[----:B------:R-:W-:Y:S01]  /*8130*/  SHF.L.U32 R0, R3, R0, RZ ;  /* 0x0000000003007219 */ /* 0x000fe200000006ff */
[----:B-1----:R-:W-:-:S03]  /*8140*/  ULEA UR6, UR5, UR4, 0x18 ;  /* 0x0000000405067291 */ /* 0x002fc6000f8ec0ff */
[----:B------:R-:W-:-:S04]  /*8150*/  SHF.L.U32 R3, R3, R2, RZ ;  /* 0x0000000203037219 */ /* 0x000fc800000006ff */
[----:B------:R-:W-:Y:S02]  /*8160*/  LOP3.LUT R0, R3, R0, RZ, 0xfc, !PT ;  /* 0x0000000003007212 */ /* 0x000fe400078efcff */
[----:B------:R-:W0:Y:S02]  /*8170*/  LDS R5, [UR6] ;  /* 0x00000006ff057984 */ /* 0x000e240008000800 */
[C---:B------:R-:W-:Y:S02]  /*8180*/  LOP3.LUT R2, R0.reuse, 0xffff, RZ, 0xc0, !PT ;  /* 0x0000ffff00027812 */ /* 0x040fe400078ec0ff */
[----:B0-----:R-:W-:-:S04]  /*8190*/  LOP3.LUT R3, R0, 0xffff, R5, 0x80, !PT ;  /* 0x0000ffff00037812 */ /* 0x001fc800078e8005 */
[----:B------:R-:W-:-:S13]  /*81a0*/  ISETP.NE.AND P0, PT, R3, R2, PT ;  /* 0x000000020300720c */ /* 0x000fda0003f05270 */
[----:B------:R-:W-:Y:S05]  /*81b0*/  @P0 BRA `(.L_x_14) ;  /* 0x0000000000500947 */ /* 0x000fea0003800000 */
[----:B------:R-:W-:Y:S02]  /*81c0*/  SHF.R.U32.HI R5, RZ, 0x10, R5 ;  /* 0x00000010ff057819 */ /* 0x000fe40000011605 */
[----:B------:R-:W-:-:S04]  /*81d0*/  SHF.R.U32.HI R2, RZ, 0x10, R0 ;  /* 0x00000010ff027819 */ /* 0x000fc80000011600 */
[----:B------:R-:W-:-:S04]  /*81e0*/  LOP3.LUT R5, R5, R2, RZ, 0xc0, !PT ;  /* 0x0000000205057212 */ /* 0x000fc800078ec0ff */
[----:B------:R-:W-:-:S13]  /*81f0*/  ISETP.NE.AND P0, PT, R5, R2, PT ;  /* 0x000000020500720c */ /* 0x000fda0003f05270 */
[----:B------:R-:W-:Y:S05]  /*8200*/  @P0 BRA `(.L_x_15) ;  /* 0x0000000000300947 */ /* 0x000fea0003800000 */
[----:B------:R-:W-:Y:S01]  /*8210*/  R2UR UR4, R0 ;  /* 0x00000000000472ca */ /* 0x000fe200000e0000 */
[----:B------:R-:W-:Y:S01]  /*8220*/  VOTEU.ANY UR5, UPT, PT ;  /* 0x0000000000057886 */ /* 0x000fe200038e0100 */
[----:B------:R-:W0:Y:S01]  /*8230*/  S2R R0, SR_LANEID ;  /* 0x0000000000007919 */ /* 0x000e220000000000 */
[----:B------:R-:W-:-:S10]  /*8240*/  UFLO.U32 UR5, UR5 ;  /* 0x00000005000572bd */ /* 0x000fd400080e0000 */
[----:B------:R-:W-:-:S06]  /*8250*/  ULOP3.LUT UR4, URZ, UR4, URZ, 0x33, !UPT ;  /* 0x00000004ff047292 */ /* 0x000fcc000f8e33ff */
[----:B------:R-:W-:-:S04]  /*8260*/  IMAD.U32 R2, RZ, RZ, UR4 ;  /* 0x00000004ff027e24 */ /* 0x000fc8000f8e00ff */
[----:B------:R-:W1:Y:S02]  /*8270*/  REDUX UR7, R2 ;  /* 0x00000000020773c4 */ /* 0x000e640000000000 */
[----:B------:R2:W-:Y:S01]  /*8280*/  UTCATOMSWS.AND URZ, UR4 ;  /* 0x0000000400ff79e3 */ /* 0x0005e20008000000 */
[----:B0-----:R-:W-:Y:S01]  /*8290*/  ISETP.EQ.U32.AND P0, PT, R0, UR5, PT ;  /* 0x0000000500007c0c */ /* 0x001fe2000bf02070 */
[----:B-1----:R-:W-:-:S12]  /*82a0*/  IMAD.U32 R0, RZ, RZ, UR7 ;  /* 0x00000007ff007e24 */ /* 0x002fd8000f8e00ff */
[----:B------:R2:W-:Y:S01]  /*82b0*/  @P0 ATOMS.AND RZ, [UR6], R0 ;  /* 0x00000000ffff098c */ /* 0x0005e2000a800006 */
[----:B------:R-:W-:Y:S05]  /*82c0*/  BRA `(.L_x_13) ;  /* 0x0000000000147947 */ /* 0x000fea0003800000 */
.L_x_15:
[----:B------:R-:W-:-:S07]  /*82d0*/  MOV R2, 0x82f0 ;  /* 0x000082f000027802 */ /* 0x000fce0000000f00 */
[----:B------:R-:W-:Y:S05]  /*82e0*/  CALL.REL.NOINC `($__internal_0_$__cuda_sm10x_tcgen05_guardrail_trap_col_being_dealloced_not_returned_by_alloc) ;  /* 0x00000000002c7944 */ /* 0x000fea0003c00000 */
[----:B------:R-:W-:Y:S05]  /*82f0*/  BRA `(.L_x_13) ;  /* 0x0000000000087947 */ /* 0x000fea0003800000 */
.L_x_14:
[----:B------:R-:W-:-:S07]  /*8300*/  MOV R2, 0x8320 ;  /* 0x0000832000027802 */ /* 0x000fce0000000f00 */
[----:B------:R-:W-:Y:S05]  /*8310*/  CALL.REL.NOINC `($__internal_2_$__cuda_sm10x_tcgen05_guardrail_trap_unallocated_columns_being_dealloced) ;  /* 0x0000000000387944 */ /* 0x000fea0003c00000 */
.L_x_13:
[----:B------:R-:W-:Y:S01]  /*8320*/  NOP ;  /* 0x0000000000007918 */ /* 0x000fe20000000000 */
[----:B--2---:R-:W-:Y:S05]  /*8330*/  EXIT ;  /* 0x000000000000794d */ /* 0x004fea0003800000 */
.L_x_8:
[----:B------:R-:W0:Y:S02]  /*8340*/  SYNCS.PHASECHK.TRANS64.TRYWAIT P6, [UR6], R126 ;  /* 0x0000007eff0075a7 */ /* 0x000e2400080c1106 */
[----:B0-----:R-:W-:Y:S05]  /*8350*/  @!P6 BRA `(.L_x_8) ;  /* 0xfffffffc00f8e947 */ /* 0x001fea000383ffff */
[----:B------:R-:W-:Y:S05]  /*8360*/  BRA `(.L_x_16) ;  /* 0xffffffd400b47947 */ /* 0x000fea000383ffff */
.L_x_12:
[----:B------:R-:W0:Y:S02]  /*8370*/  SYNCS.PHASECHK.TRANS64.TRYWAIT P0, [UR6], R5 ;  /* 0x00000005ff0075a7 */ /* 0x000e240008001106 */
[----:B0-----:R-:W-:Y:S05]  /*8380*/  @!P0 BRA `(.L_x_12) ;  /* 0xfffffffc00f88947 */ /* 0x001fea000383ffff */
[----:B------:R-:W-:Y:S05]  /*8390*/  BRA `(.L_x_11) ;  /* 0xfffffff400787947 */ /* 0x000fea000383ffff */
        .weak           $__internal_0_$__cuda_sm10x_tcgen05_guardrail_trap_col_being_dealloced_not_returned_by_alloc
        .type           $__internal_0_$__cuda_sm10x_tcgen05_guardrail_trap_col_being_dealloced_not_returned_by_alloc,@function
        .size           $__internal_0_$__cuda_sm10x_tcgen05_guardrail_trap_col_being_dealloced_not_returned_by_alloc,($__internal_1_$__cuda_sm10x_tcgen05_guardrail_trap_phase_invalid_during_alloc - $__internal_0_$__cuda_sm10x_tcgen05_guardrail_trap_col_being_dealloced_not_returned_by_alloc)
$__internal_0_$__cuda_sm10x_tcgen05_guardrail_trap_col_being_dealloced_not_returned_by_alloc:
[----:B------:R-:W-:Y:S05]  /*83a0*/  BPT.TRAP 0x1 ;  /* 0x000000040000795c */ /* 0x000fea0000300000 */
[----:B------:R-:W-:-:S04]  /*83b0*/  IMAD.MOV.U32 R3, RZ, RZ, 0x0 ;  /* 0x00000000ff037424 */ /* 0x000fc800078e00ff */
[----:B------:R-:W-:Y:S05]  /*83c0*/  RET.REL.NODEC R2 `(matmul_kernel) ;  /* 0xffffff7c020c7950 */ /* 0x000fea0003c3ffff */
        .weak           $__internal_1_$__cuda_sm10x_tcgen05_guardrail_trap_phase_invalid_during_alloc
        .type           $__internal_1_$__cuda_sm10x_tcgen05_guardrail_trap_phase_invalid_during_alloc,@function
        .size           $__internal_1_$__cuda_sm10x_tcgen05_guardrail_trap_phase_invalid_during_alloc,($__internal_2_$__cuda_sm10x_tcgen05_guardrail_trap_unallocated_columns_being_dealloced - $__internal_1_$__cuda_sm10x_tcgen05_guardrail_trap_phase_invalid_during_alloc)
$__internal_1_$__cuda_sm10x_tcgen05_guardrail_trap_phase_invalid_during_alloc:
[----:B------:R-:W-:Y:S05]  /*83d0*/  BPT.TRAP 0x1 ;  /* 0x000000040000795c */ /* 0x000fea0000300000 */
[----:B------:R-:W-:-:S04]  /*83e0*/  IMAD.MOV.U32 R3, RZ, RZ, 0x0 ;  /* 0x00000000ff037424 */ /* 0x000fc800078e00ff */
[----:B------:R-:W-:Y:S05]  /*83f0*/  RET.REL.NODEC R2 `(matmul_kernel) ;  /* 0xffffff7c02007950 */ /* 0x000fea0003c3ffff */
        .weak           $__internal_2_$__cuda_sm10x_tcgen05_guardrail_trap_unallocated_columns_being_dealloced
        .type           $__internal_2_$__cuda_sm10x_tcgen05_guardrail_trap_unallocated_columns_being_dealloced,@function
        .size           $__internal_2_$__cuda_sm10x_tcgen05_guardrail_trap_unallocated_columns_being_dealloced,(.L_x_20 - $__internal_2_$__cuda_sm10x_tcgen05_guardrail_trap_unallocated_columns_being_dealloced)
$__internal_2_$__cuda_sm10x_tcgen05_guardrail_trap_unallocated_columns_being_dealloced:
[----:B------:R-:W-:Y:S05]  /*8400*/  BPT.TRAP 0x1 ;  /* 0x000000040000795c */ /* 0x000fea0000300000 */
[----:B------:R-:W-:-:S04]  /*8410*/  IMAD.MOV.U32 R3, RZ, RZ, 0x0 ;  /* 0x00000000ff037424 */ /* 0x000fc800078e00ff */
[----:B------:R-:W-:Y:S05]  /*8420*/  RET.REL.NODEC R2 `(matmul_kernel) ;  /* 0xffffff7802f47950 */ /* 0x000fea0003c3ffff */
.L_x_17:
[----:B------:R-:W-:-:S00]  /*8430*/  BRA `(.L_x_17) ;  /* 0xfffffffc00fc7947 */ /* 0x000fc0000383ffff */
[----:B------:R-:W-:-:S00]  /*8440*/  NOP ;  /* 0x0000000000007918 */ /* 0x000fc00000000000 */
        /* <DEDUP_REMOVED lines=11> */
.L_x_20:


//--------------------- .nv.shared.matmul_kernel  --------------------------
	.section	.nv.shared.matmul_kernel,"aw",@nobits
	.sectionflags	@""
	.align	16
	.zero		1024


//--------------------- .nv.shared.reserved.0     --------------------------
	.section	.nv.shared.reserved.0,"aw",@nobits
	.align	8
	.weak		__nv_reservedSMEM_offset_0_alias
	.size		__nv_reservedSMEM_offset_0_alias, 0, 64
	.other		__nv_reservedSMEM_offset_0_alias,@"STO_CUDA_RESERVED_SHARED STV_DEFAULT"
__nv_reservedSMEM_offset_0_alias:
	.zero		0
.nv.shared.reserved.0:
	.zero		64
	.weak		__nv_reservedSMEM_allocation_phase
	.type		__nv_reservedSMEM_allocation_phase,@object
	.size		__nv_reservedSMEM_allocation_phase,(.L_0 - __nv_reservedSMEM_allocation_phase)
__nv_reservedSMEM_allocation_phase:
	.zero		1
.L_0:
	.zero		7
	.weak		__nv_reservedSMEM_devtool_atexit_pc
	.type		__nv_reservedSMEM_devtool_atexit_pc,@object
	.size		__nv_reservedSMEM_devtool_atexit_pc,(__nv_reservedSMEM_allocation_mask - __nv_reservedSMEM_devtool_atexit_pc)
__nv_reservedSMEM_devtool_atexit_pc:
	.zero		8
	.weak		__nv_reservedSMEM_allocation_mask
	.type		__nv_reservedSMEM_allocation_mask,@object
	.size		__nv_reservedSMEM_allocation_mask,(.L_2 - __nv_reservedSMEM_allocation_mask)
__nv_reservedSMEM_allocation_mask:
	.zero		4
.L_2:


//--------------------- .nv.constant0.matmul_kernel --------------------------
	.section	.nv.constant0.matmul_kernel,"a",@progbits
	.sectionflags	@""
	.align	4
.nv.constant0.matmul_kernel:
	.zero		976


//--------------------- SYMBOLS --------------------------

	.type		.nv.reservedSmem.offset0,@object
	.size		.nv.reservedSmem.offset0,0x4
	.type		.nv.reservedSmem.cap,@object
	.size		.nv.reservedSmem.cap,0x4
